	.target	sm_90a

	.elftype	@"ET_EXEC"


//--------------------- .note.nv.tkinfo           --------------------------
	.section	.note.nv.tkinfo,"",@"SHT_NOTE"
	.sectionflags	@"SHF_NOTE_NV_TKINFO"
	.tkinfo
        /*0018*/ 	.word	0x00000002
        /*0030*/ 	.string	""
        /*0030*/ 	.string	"ptxas"
        /*0030*/ 	.string	"Cuda compilation tools, release 13.0, V13.0.88"
        /*0030*/ 	.string	"Build cuda_13.0.r13.0/compiler.36424714_0"
        /*0030*/ 	.string	"-arch sm_90a -m 64 "



//--------------------- .note.nv.cuinfo           --------------------------
	.section	.note.nv.cuinfo,"",@"SHT_NOTE"
	.sectionflags	@"SHF_NOTE_NV_CUINFO"
        /*0018*/ 	.short	0x0002
        /*001a*/ 	.short	0x005a
        /*001c*/ 	.short	0x0082
	.zero		2


//--------------------- .nv.info                  --------------------------
	.section	.nv.info,"",@"SHT_CUDA_INFO"
	.align	4


	//----- nvinfo : EIATTR_REGCOUNT
	.align		4
        /*0000*/ 	.byte	0x04, 0x2f
        /*0002*/ 	.short	(.L_12 - .L_11)
	.align		4
.L_11:
        /*0004*/ 	.word	index@(_ZN7cutlass13device_kernelINS_4gemm6kernel13GemmUniversalIN4cute5tupleIJiiiiEEENS1_10collective13CollectiveMmaINS1_37MainloopSm90TmaGmmaWarpSpecializedFP8ILi56ENS5_IJNS4_1CILi2EEESB_NSA_ILi1EEEEEENS1_32KernelTmaWarpSpecializedPingpongEEENS5_IJNSA_ILi64EEESG_NSA_ILi32EEEEEENS_12float_e4m3_tENS5_IJlSC_lEEESJ_SK_NS4_8TiledMMAINS4_8MMA_AtomIJNS4_4SM904GMMA30MMA_64x64x32_F32E4M3E4M3_SS_TNILNSO_7ScaleInE1ELSQ_1EEEEEENS4_6LayoutINS5_IJSC_SC_SC_EEENS5_IJNSA_ILi0EEESV_SV_EEEEENS5_IJNS4_10UnderscoreESY_SY_EEEEENS4_23SM90_TMA_LOAD_MULTICASTENS4_14ComposedLayoutINS4_7SwizzleILi1ELi4ELi3EEENS4_18smem_ptr_flag_bitsILi8EEENST_INS5_IJNSA_ILi8EEESH_EEENS5_IJSH_SC_EEEEEEEvNS4_8identityES11_S1B_vS1C_EENS_8epilogue10collective6detail29Sm90TmaWarpSpecializedAdapterINS1F_15DefaultEpilogueISJ_SK_SK_NS1E_6thread17LinearCombinationISJ_Li1EffLNS1J_9ScaleType4KindE0ELNS_15FloatRoundStyleE2ESJ_EENS1_15EpilogueDefaultEEEEEvvEEEEvNT_6ParamsE)
        /*0008*/ 	.word	0x000000a8


	//----- nvinfo : EIATTR_FRAME_SIZE
	.align		4
.L_12:
        /*000c*/ 	.byte	0x04, 0x11
        /*000e*/ 	.short	(.L_14 - .L_13)
	.align		4
.L_13:
        /*0010*/ 	.word	index@(_ZN7cutlass13device_kernelINS_4gemm6kernel13GemmUniversalIN4cute5tupleIJiiiiEEENS1_10collective13CollectiveMmaINS1_37MainloopSm90TmaGmmaWarpSpecializedFP8ILi56ENS5_IJNS4_1CILi2EEESB_NSA_ILi1EEEEEENS1_32KernelTmaWarpSpecializedPingpongEEENS5_IJNSA_ILi64EEESG_NSA_ILi32EEEEEENS_12float_e4m3_tENS5_IJlSC_lEEESJ_SK_NS4_8TiledMMAINS4_8MMA_AtomIJNS4_4SM904GMMA30MMA_64x64x32_F32E4M3E4M3_SS_TNILNSO_7ScaleInE1ELSQ_1EEEEEENS4_6LayoutINS5_IJSC_SC_SC_EEENS5_IJNSA_ILi0EEESV_SV_EEEEENS5_IJNS4_10UnderscoreESY_SY_EEEEENS4_23SM90_TMA_LOAD_MULTICASTENS4_14ComposedLayoutINS4_7SwizzleILi1ELi4ELi3EEENS4_18smem_ptr_flag_bitsILi8EEENST_INS5_IJNSA_ILi8EEESH_EEENS5_IJSH_SC_EEEEEEEvNS4_8identityES11_S1B_vS1C_EENS_8epilogue10collective6detail29Sm90TmaWarpSpecializedAdapterINS1F_15DefaultEpilogueISJ_SK_SK_NS1E_6thread17LinearCombinationISJ_Li1EffLNS1J_9ScaleType4KindE0ELNS_15FloatRoundStyleE2ESJ_EENS1_15EpilogueDefaultEEEEEvvEEEEvNT_6ParamsE)
        /*0014*/ 	.word	0x00000000


	//----- nvinfo : EIATTR_MIN_STACK_SIZE
	.align		4
.L_14:
        /*0018*/ 	.byte	0x04, 0x12
        /*001a*/ 	.short	(.L_16 - .L_15)
	.align		4
.L_15:
        /*001c*/ 	.word	index@(_ZN7cutlass13device_kernelINS_4gemm6kernel13GemmUniversalIN4cute5tupleIJiiiiEEENS1_10collective13CollectiveMmaINS1_37MainloopSm90TmaGmmaWarpSpecializedFP8ILi56ENS5_IJNS4_1CILi2EEESB_NSA_ILi1EEEEEENS1_32KernelTmaWarpSpecializedPingpongEEENS5_IJNSA_ILi64EEESG_NSA_ILi32EEEEEENS_12float_e4m3_tENS5_IJlSC_lEEESJ_SK_NS4_8TiledMMAINS4_8MMA_AtomIJNS4_4SM904GMMA30MMA_64x64x32_F32E4M3E4M3_SS_TNILNSO_7ScaleInE1ELSQ_1EEEEEENS4_6LayoutINS5_IJSC_SC_SC_EEENS5_IJNSA_ILi0EEESV_SV_EEEEENS5_IJNS4_10UnderscoreESY_SY_EEEEENS4_23SM90_TMA_LOAD_MULTICASTENS4_14ComposedLayoutINS4_7SwizzleILi1ELi4ELi3EEENS4_18smem_ptr_flag_bitsILi8EEENST_INS5_IJNSA_ILi8EEESH_EEENS5_IJSH_SC_EEEEEEEvNS4_8identityES11_S1B_vS1C_EENS_8epilogue10collective6detail29Sm90TmaWarpSpecializedAdapterINS1F_15DefaultEpilogueISJ_SK_SK_NS1E_6thread17LinearCombinationISJ_Li1EffLNS1J_9ScaleType4KindE0ELNS_15FloatRoundStyleE2ESJ_EENS1_15EpilogueDefaultEEEEEvvEEEEvNT_6ParamsE)
        /*0020*/ 	.word	0x00000000
.L_16:


//--------------------- .nv.compat                --------------------------
	.section	.nv.compat,"",@"SHT_CUDA_COMPAT_INFO"
	.align	4
        /*0000*/ 	.byte	0x02, 0x09, 0x01, 0x00, 0x02, 0x02, 0x04, 0x00, 0x02, 0x05, 0x05, 0x00, 0x03, 0x07, 0x01, 0x01
        /*0010*/ 	.byte	0x02, 0x03, 0x01, 0x00, 0x02, 0x06, 0x01, 0x00, 0x04, 0x0b, 0x08, 0x00, 0x00, 0x00, 0x00, 0x00
        /*0020*/ 	.byte	0x00, 0x00, 0x00, 0x00


//--------------------- .nv.info._ZN7cutlass13device_kernelINS_4gemm6kernel13GemmUniversalIN4cute5tupleIJiiiiEEENS1_10collective13CollectiveMmaINS1_37MainloopSm90TmaGmmaWarpSpecializedFP8ILi56ENS5_IJNS4_1CILi2EEESB_NSA_ILi1EEEEEENS1_32KernelTmaWarpSpecializedPingpongEEENS5_IJNSA_ILi64EEESG_NSA_ILi32EEEEEENS_12float_e4m3_tENS5_IJlSC_lEEESJ_SK_NS4_8TiledMMAINS4_8MMA_AtomIJNS4_4SM904GMMA30MMA_64x64x32_F32E4M3E4M3_SS_TNILNSO_7ScaleInE1ELSQ_1EEEEEENS4_6LayoutINS5_IJSC_SC_SC_EEENS5_IJNSA_ILi0EEESV_SV_EEEEENS5_IJNS4_10UnderscoreESY_SY_EEEEENS4_23SM90_TMA_LOAD_MULTICASTENS4_14ComposedLayoutINS4_7SwizzleILi1ELi4ELi3EEENS4_18smem_ptr_flag_bitsILi8EEENST_INS5_IJNSA_ILi8EEESH_EEENS5_IJSH_SC_EEEEEEEvNS4_8identityES11_S1B_vS1C_EENS_8epilogue10collective6detail29Sm90TmaWarpSpecializedAdapterINS1F_15DefaultEpilogueISJ_SK_SK_NS1E_6thread17LinearCombinationISJ_Li1EffLNS1J_9ScaleType4KindE0ELNS_15FloatRoundStyleE2ESJ_EENS1_15EpilogueDefaultEEEEEvvEEEEvNT_6ParamsE --------------------------
	.section	.nv.info._ZN7cutlass13device_kernelINS_4gemm6kernel13GemmUniversalIN4cute5tupleIJiiiiEEENS1_10collective13CollectiveMmaINS1_37MainloopSm90TmaGmmaWarpSpecializedFP8ILi56ENS5_IJNS4_1CILi2EEESB_NSA_ILi1EEEEEENS1_32KernelTmaWarpSpecializedPingpongEEENS5_IJNSA_ILi64EEESG_NSA_ILi32EEEEEENS_12float_e4m3_tENS5_IJlSC_lEEESJ_SK_NS4_8TiledMMAINS4_8MMA_AtomIJNS4_4SM904GMMA30MMA_64x64x32_F32E4M3E4M3_SS_TNILNSO_7ScaleInE1ELSQ_1EEEEEENS4_6LayoutINS5_IJSC_SC_SC_EEENS5_IJNSA_ILi0EEESV_SV_EEEEENS5_IJNS4_10UnderscoreESY_SY_EEEEENS4_23SM90_TMA_LOAD_MULTICASTENS4_14ComposedLayoutINS4_7SwizzleILi1ELi4ELi3EEENS4_18smem_ptr_flag_bitsILi8EEENST_INS5_IJNSA_ILi8EEESH_EEENS5_IJSH_SC_EEEEEEEvNS4_8identityES11_S1B_vS1C_EENS_8epilogue10collective6detail29Sm90TmaWarpSpecializedAdapterINS1F_15DefaultEpilogueISJ_SK_SK_NS1E_6thread17LinearCombinationISJ_Li1EffLNS1J_9ScaleType4KindE0ELNS_15FloatRoundStyleE2ESJ_EENS1_15EpilogueDefaultEEEEEvvEEEEvNT_6ParamsE,"",@"SHT_CUDA_INFO"
	.sectionflags	@""
	.align	4


	//----- nvinfo : EIATTR_CUDA_API_VERSION
	.align		4
        /*0000*/ 	.byte	0x04, 0x37
        /*0002*/ 	.short	(.L_18 - .L_17)
.L_17:
        /*0004*/ 	.word	0x00000082


	//----- nvinfo : EIATTR_KPARAM_INFO
	.align		4
.L_18:
        /*0008*/ 	.byte	0x04, 0x17
        /*000a*/ 	.short	(.L_20 - .L_19)
.L_19:
        /*000c*/ 	.word	0x00000000
        /*0010*/ 	.short	0x0000
        /*0012*/ 	.short	0x0070
        /*0014*/ 	.byte	0x00, 0xf0, 0x01, 0x10


	//----- nvinfo : EIATTR_SPARSE_MMA_MASK
	.align		4
.L_20:
        /*0018*/ 	.byte	0x03, 0x50
        /*001a*/ 	.short	0x0000


	//----- nvinfo : EIATTR_MAXREG_COUNT
	.align		4
        /*001c*/ 	.byte	0x03, 0x1b
        /*001e*/ 	.short	0x00a8


	//----- nvinfo : EIATTR_NUM_BARRIERS
	.align		4
        /*0020*/ 	.byte	0x02, 0x4c
        /*0022*/ 	.byte	0x01
	.zero		1


	//----- nvinfo : EIATTR_MERCURY_ISA_VERSION
	.align		4
        /*0024*/ 	.byte	0x03, 0x5f
        /*0026*/ 	.short	0x0101


	//----- nvinfo : EIATTR_INT_WARP_WIDE_INSTR_OFFSETS
	.align		4
        /*0028*/ 	.byte	0x04, 0x31
        /*002a*/ 	.short	(.L_22 - .L_21)


	//   ....[0]....
.L_21:
        /*002c*/ 	.word	0x00000b60


	//   ....[1]....
        /*0030*/ 	.word	0x00000ba0


	//   ....[2]....
        /*0034*/ 	.word	0x00000be0


	//   ....[3]....
        /*0038*/ 	.word	0x00000c80


	//   ....[4]....
        /*003c*/ 	.word	0x00000ca0


	//   ....[5]....
        /*0040*/ 	.word	0x00000d00


	//   ....[6]....
        /*0044*/ 	.word	0x00000df0


	//   ....[7]....
        /*0048*/ 	.word	0x00000e40


	//   ....[8]....
        /*004c*/ 	.word	0x00002d80


	//----- nvinfo : EIATTR_COOP_GROUP_MASK_REGIDS
	.align		4
.L_22:
        /*0050*/ 	.byte	0x04, 0x29
        /*0052*/ 	.short	(.L_24 - .L_23)


	//   ....[0]....
.L_23:
        /*0054*/ 	.word	0xffffffff


	//   ....[1]....
        /*0058*/ 	.word	0xffffffff


	//   ....[2]....
        /*005c*/ 	.word	0xffffffff


	//   ....[3]....
        /*0060*/ 	.word	0xffffffff


	//   ....[4]....
        /*0064*/ 	.word	0xffffffff


	//   ....[5]....
        /*0068*/ 	.word	0xffffffff


	//   ....[6]....
        /*006c*/ 	.word	0xffffffff


	//----- nvinfo : EIATTR_COOP_GROUP_INSTR_OFFSETS
	.align		4
.L_24:
        /*0070*/ 	.byte	0x04, 0x28
        /*0072*/ 	.short	(.L_26 - .L_25)


	//   ....[0]....
.L_25:
        /*0074*/ 	.word	0x00000060


	//   ....[1]....
        /*0078*/ 	.word	0x00000070


	//   ....[2]....
        /*007c*/ 	.word	0x00000130


	//   ....[3]....
        /*0080*/ 	.word	0x00000970


	//   ....[4]....
        /*0084*/ 	.word	0x000009b0


	//   ....[5]....
        /*0088*/ 	.word	0x00000a30


	//   ....[6]....
        /*008c*/ 	.word	0x00001000


	//----- nvinfo : EIATTR_REG_RECONFIG
	.align		4
.L_26:
        /*0090*/ 	.byte	0x01, 0x54
	.zero		2


	//----- nvinfo : EIATTR_MBARRIER_INSTR_OFFSETS
	.align		4
        /*0094*/ 	.byte	0x04, 0x39
        /*0096*/ 	.short	(.L_28 - .L_27)


	//   ....[0]....
.L_27:
        /*0098*/ 	.word	0x00000250
        /*009c*/ 	.word	0x000000ff
        /*00a0*/ 	.word	0x00000000
        /*00a4*/ 	.short	0x0100
        /*00a6*/ 	.byte	0x08
	.zero		1


	//   ....[1]....
        /*00a8*/ 	.word	0x00000260
        /*00ac*/ 	.word	0x000000ff
        /*00b0*/ 	.word	0x000001c0
        /*00b4*/ 	.short	0x0100
        /*00b6*/ 	.byte	0x08
	.zero		1


	//   ....[2]....
        /*00b8*/ 	.word	0x00000270
        /*00bc*/ 	.word	0x000000ff
        /*00c0*/ 	.word	0x00000008
        /*00c4*/ 	.short	0x0100
        /*00c6*/ 	.byte	0x08
	.zero		1


	//   ....[3]....
        /*00c8*/ 	.word	0x00000280
        /*00cc*/ 	.word	0x000000ff
        /*00d0*/ 	.word	0x000001c8
        /*00d4*/ 	.short	0x0100
        /*00d6*/ 	.byte	0x08
	.zero		1


	//   ....[4]....
        /*00d8*/ 	.word	0x00000290
        /*00dc*/ 	.word	0x000000ff
        /*00e0*/ 	.word	0x00000010
        /*00e4*/ 	.short	0x0100
        /*00e6*/ 	.byte	0x08
	.zero		1


	//   ....[5]....
        /*00e8*/ 	.word	0x000002a0
        /*00ec*/ 	.word	0x000000ff
        /*00f0*/ 	.word	0x000001d0
        /*00f4*/ 	.short	0x0100
        /*00f6*/ 	.byte	0x08
	.zero		1


	//   ....[6]....
        /*00f8*/ 	.word	0x000002b0
        /*00fc*/ 	.word	0x000000ff
        /*0100*/ 	.word	0x00000018
        /*0104*/ 	.short	0x0100
        /*0106*/ 	.byte	0x08
	.zero		1


	//   ....[7]....
        /*0108*/ 	.word	0x000002c0
        /*010c*/ 	.word	0x000000ff
        /*0110*/ 	.word	0x000001d8
        /*0114*/ 	.short	0x0100
        /*0116*/ 	.byte	0x08
	.zero		1


	//   ....[8]....
        /*0118*/ 	.word	0x000002d0
        /*011c*/ 	.word	0x000000ff
        /*0120*/ 	.word	0x00000020
        /*0124*/ 	.short	0x0100
        /*0126*/ 	.byte	0x08
	.zero		1


	//   ....[9]....
        /*0128*/ 	.word	0x000002e0
        /*012c*/ 	.word	0x000000ff
        /*0130*/ 	.word	0x000001e0
        /*0134*/ 	.short	0x0100
        /*0136*/ 	.byte	0x08
	.zero		1


	//   ....[10]....
        /*0138*/ 	.word	0x000002f0
        /*013c*/ 	.word	0x000000ff
        /*0140*/ 	.word	0x00000028
        /*0144*/ 	.short	0x0100
        /*0146*/ 	.byte	0x08
	.zero		1


	//   ....[11]....
        /*0148*/ 	.word	0x00000300
        /*014c*/ 	.word	0x000000ff
        /*0150*/ 	.word	0x000001e8
        /*0154*/ 	.short	0x0100
        /*0156*/ 	.byte	0x08
	.zero		1


	//   ....[12]....
        /*0158*/ 	.word	0x00000310
        /*015c*/ 	.word	0x000000ff
        /*0160*/ 	.word	0x00000030
        /*0164*/ 	.short	0x0100
        /*0166*/ 	.byte	0x08
	.zero		1


	//   ....[13]....
        /*0168*/ 	.word	0x00000320
        /*016c*/ 	.word	0x000000ff
        /*0170*/ 	.word	0x000001f0
        /*0174*/ 	.short	0x0100
        /*0176*/ 	.byte	0x08
	.zero		1


	//   ....[14]....
        /*0178*/ 	.word	0x00000330
        /*017c*/ 	.word	0x000000ff
        /*0180*/ 	.word	0x00000038
        /*0184*/ 	.short	0x0100
        /*0186*/ 	.byte	0x08
	.zero		1


	//   ....[15]....
        /*0188*/ 	.word	0x00000340
        /*018c*/ 	.word	0x000000ff
        /*0190*/ 	.word	0x000001f8
        /*0194*/ 	.short	0x0100
        /*0196*/ 	.byte	0x08
	.zero		1


	//   ....[16]....
        /*0198*/ 	.word	0x00000350
        /*019c*/ 	.word	0x000000ff
        /*01a0*/ 	.word	0x00000040
        /*01a4*/ 	.short	0x0100
        /*01a6*/ 	.byte	0x08
	.zero		1


	//   ....[17]....
        /*01a8*/ 	.word	0x00000360
        /*01ac*/ 	.word	0x000000ff
        /*01b0*/ 	.word	0x00000200
        /*01b4*/ 	.short	0x0100
        /*01b6*/ 	.byte	0x08
	.zero		1


	//   ....[18]....
        /*01b8*/ 	.word	0x00000370
        /*01bc*/ 	.word	0x000000ff
        /*01c0*/ 	.word	0x00000048
        /*01c4*/ 	.short	0x0100
        /*01c6*/ 	.byte	0x08
	.zero		1


	//   ....[19]....
        /*01c8*/ 	.word	0x00000380
        /*01cc*/ 	.word	0x000000ff
        /*01d0*/ 	.word	0x00000208
        /*01d4*/ 	.short	0x0100
        /*01d6*/ 	.byte	0x08
	.zero		1


	//   ....[20]....
        /*01d8*/ 	.word	0x00000390
        /*01dc*/ 	.word	0x000000ff
        /*01e0*/ 	.word	0x00000050
        /*01e4*/ 	.short	0x0100
        /*01e6*/ 	.byte	0x08
	.zero		1


	//   ....[21]....
        /*01e8*/ 	.word	0x000003a0
        /*01ec*/ 	.word	0x000000ff
        /*01f0*/ 	.word	0x00000210
        /*01f4*/ 	.short	0x0100
        /*01f6*/ 	.byte	0x08
	.zero		1


	//   ....[22]....
        /*01f8*/ 	.word	0x000003b0
        /*01fc*/ 	.word	0x000000ff
        /*0200*/ 	.word	0x00000058
        /*0204*/ 	.short	0x0100
        /*0206*/ 	.byte	0x08
	.zero		1


	//   ....[23]....
        /*0208*/ 	.word	0x000003c0
        /*020c*/ 	.word	0x000000ff
        /*0210*/ 	.word	0x00000218
        /*0214*/ 	.short	0x0100
        /*0216*/ 	.byte	0x08
	.zero		1


	//   ....[24]....
        /*0218*/ 	.word	0x000003d0
        /*021c*/ 	.word	0x000000ff
        /*0220*/ 	.word	0x00000060
        /*0224*/ 	.short	0x0100
        /*0226*/ 	.byte	0x08
	.zero		1


	//   ....[25]....
        /*0228*/ 	.word	0x000003e0
        /*022c*/ 	.word	0x000000ff
        /*0230*/ 	.word	0x00000220
        /*0234*/ 	.short	0x0100
        /*0236*/ 	.byte	0x08
	.zero		1


	//   ....[26]....
        /*0238*/ 	.word	0x000003f0
        /*023c*/ 	.word	0x000000ff
        /*0240*/ 	.word	0x00000068
        /*0244*/ 	.short	0x0100
        /*0246*/ 	.byte	0x08
	.zero		1


	//   ....[27]....
        /*0248*/ 	.word	0x00000400
        /*024c*/ 	.word	0x000000ff
        /*0250*/ 	.word	0x00000228
        /*0254*/ 	.short	0x0100
        /*0256*/ 	.byte	0x08
	.zero		1


	//   ....[28]....
        /*0258*/ 	.word	0x00000410
        /*025c*/ 	.word	0x000000ff
        /*0260*/ 	.word	0x00000070
        /*0264*/ 	.short	0x0100
        /*0266*/ 	.byte	0x08
	.zero		1


	//   ....[29]....
        /*0268*/ 	.word	0x00000420
        /*026c*/ 	.word	0x000000ff
        /*0270*/ 	.word	0x00000230
        /*0274*/ 	.short	0x0100
        /*0276*/ 	.byte	0x08
	.zero		1


	//   ....[30]....
        /*0278*/ 	.word	0x00000430
        /*027c*/ 	.word	0x000000ff
        /*0280*/ 	.word	0x00000078
        /*0284*/ 	.short	0x0100
        /*0286*/ 	.byte	0x08
	.zero		1


	//   ....[31]....
        /*0288*/ 	.word	0x00000440
        /*028c*/ 	.word	0x000000ff
        /*0290*/ 	.word	0x00000238
        /*0294*/ 	.short	0x0100
        /*0296*/ 	.byte	0x08
	.zero		1


	//   ....[32]....
        /*0298*/ 	.word	0x00000450
        /*029c*/ 	.word	0x000000ff
        /*02a0*/ 	.word	0x00000080
        /*02a4*/ 	.short	0x0100
        /*02a6*/ 	.byte	0x08
	.zero		1


	//   ....[33]....
        /*02a8*/ 	.word	0x00000460
        /*02ac*/ 	.word	0x000000ff
        /*02b0*/ 	.word	0x00000240
        /*02b4*/ 	.short	0x0100
        /*02b6*/ 	.byte	0x08
	.zero		1


	//   ....[34]....
        /*02b8*/ 	.word	0x00000470
        /*02bc*/ 	.word	0x000000ff
        /*02c0*/ 	.word	0x00000088
        /*02c4*/ 	.short	0x0100
        /*02c6*/ 	.byte	0x08
	.zero		1


	//   ....[35]....
        /*02c8*/ 	.word	0x00000480
        /*02cc*/ 	.word	0x000000ff
        /*02d0*/ 	.word	0x00000248
        /*02d4*/ 	.short	0x0100
        /*02d6*/ 	.byte	0x08
	.zero		1


	//   ....[36]....
        /*02d8*/ 	.word	0x00000490
        /*02dc*/ 	.word	0x000000ff
        /*02e0*/ 	.word	0x00000090
        /*02e4*/ 	.short	0x0100
        /*02e6*/ 	.byte	0x08
	.zero		1


	//   ....[37]....
        /*02e8*/ 	.word	0x000004a0
        /*02ec*/ 	.word	0x000000ff
        /*02f0*/ 	.word	0x00000250
        /*02f4*/ 	.short	0x0100
        /*02f6*/ 	.byte	0x08
	.zero		1


	//   ....[38]....
        /*02f8*/ 	.word	0x000004b0
        /*02fc*/ 	.word	0x000000ff
        /*0300*/ 	.word	0x00000098
        /*0304*/ 	.short	0x0100
        /*0306*/ 	.byte	0x08
	.zero		1


	//   ....[39]....
        /*0308*/ 	.word	0x000004c0
        /*030c*/ 	.word	0x000000ff
        /*0310*/ 	.word	0x00000258
        /*0314*/ 	.short	0x0100
        /*0316*/ 	.byte	0x08
	.zero		1


	//   ....[40]....
        /*0318*/ 	.word	0x000004d0
        /*031c*/ 	.word	0x000000ff
        /*0320*/ 	.word	0x000000a0
        /*0324*/ 	.short	0x0100
        /*0326*/ 	.byte	0x08
	.zero		1


	//   ....[41]....
        /*0328*/ 	.word	0x000004e0
        /*032c*/ 	.word	0x000000ff
        /*0330*/ 	.word	0x00000260
        /*0334*/ 	.short	0x0100
        /*0336*/ 	.byte	0x08
	.zero		1


	//   ....[42]....
        /*0338*/ 	.word	0x000004f0
        /*033c*/ 	.word	0x000000ff
        /*0340*/ 	.word	0x000000a8
        /*0344*/ 	.short	0x0100
        /*0346*/ 	.byte	0x08
	.zero		1


	//   ....[43]....
        /*0348*/ 	.word	0x00000500
        /*034c*/ 	.word	0x000000ff
        /*0350*/ 	.word	0x00000268
        /*0354*/ 	.short	0x0100
        /*0356*/ 	.byte	0x08
	.zero		1


	//   ....[44]....
        /*0358*/ 	.word	0x00000510
        /*035c*/ 	.word	0x000000ff
        /*0360*/ 	.word	0x000000b0
        /*0364*/ 	.short	0x0100
        /*0366*/ 	.byte	0x08
	.zero		1


	//   ....[45]....
        /*0368*/ 	.word	0x00000520
        /*036c*/ 	.word	0x000000ff
        /*0370*/ 	.word	0x00000270
        /*0374*/ 	.short	0x0100
        /*0376*/ 	.byte	0x08
	.zero		1


	//   ....[46]....
        /*0378*/ 	.word	0x00000530
        /*037c*/ 	.word	0x000000ff
        /*0380*/ 	.word	0x000000b8
        /*0384*/ 	.short	0x0100
        /*0386*/ 	.byte	0x08
	.zero		1


	//   ....[47]....
        /*0388*/ 	.word	0x00000540
        /*038c*/ 	.word	0x000000ff
        /*0390*/ 	.word	0x00000278
        /*0394*/ 	.short	0x0100
        /*0396*/ 	.byte	0x08
	.zero		1


	//   ....[48]....
        /*0398*/ 	.word	0x00000550
        /*039c*/ 	.word	0x000000ff
        /*03a0*/ 	.word	0x000000c0
        /*03a4*/ 	.short	0x0100
        /*03a6*/ 	.byte	0x08
	.zero		1


	//   ....[49]....
        /*03a8*/ 	.word	0x00000560
        /*03ac*/ 	.word	0x000000ff
        /*03b0*/ 	.word	0x00000280
        /*03b4*/ 	.short	0x0100
        /*03b6*/ 	.byte	0x08
	.zero		1


	//   ....[50]....
        /*03b8*/ 	.word	0x00000570
        /*03bc*/ 	.word	0x000000ff
        /*03c0*/ 	.word	0x000000c8
        /*03c4*/ 	.short	0x0100
        /*03c6*/ 	.byte	0x08
	.zero		1


	//   ....[51]....
        /*03c8*/ 	.word	0x00000580
        /*03cc*/ 	.word	0x000000ff
        /*03d0*/ 	.word	0x00000288
        /*03d4*/ 	.short	0x0100
        /*03d6*/ 	.byte	0x08
	.zero		1


	//   ....[52]....
        /*03d8*/ 	.word	0x00000590
        /*03dc*/ 	.word	0x000000ff
        /*03e0*/ 	.word	0x000000d0
        /*03e4*/ 	.short	0x0100
        /*03e6*/ 	.byte	0x08
	.zero		1


	//   ....[53]....
        /*03e8*/ 	.word	0x000005a0
        /*03ec*/ 	.word	0x000000ff
        /*03f0*/ 	.word	0x00000290
        /*03f4*/ 	.short	0x0100
        /*03f6*/ 	.byte	0x08
	.zero		1


	//   ....[54]....
        /*03f8*/ 	.word	0x000005b0
        /*03fc*/ 	.word	0x000000ff
        /*0400*/ 	.word	0x000000d8
        /*0404*/ 	.short	0x0100
        /*0406*/ 	.byte	0x08
	.zero		1


	//   ....[55]....
        /*0408*/ 	.word	0x000005c0
        /*040c*/ 	.word	0x000000ff
        /*0410*/ 	.word	0x00000298
        /*0414*/ 	.short	0x0100
        /*0416*/ 	.byte	0x08
	.zero		1


	//   ....[56]....
        /*0418*/ 	.word	0x000005d0
        /*041c*/ 	.word	0x000000ff
        /*0420*/ 	.word	0x000000e0
        /*0424*/ 	.short	0x0100
        /*0426*/ 	.byte	0x08
	.zero		1


	//   ....[57]....
        /*0428*/ 	.word	0x000005e0
        /*042c*/ 	.word	0x000000ff
        /*0430*/ 	.word	0x000002a0
        /*0434*/ 	.short	0x0100
        /*0436*/ 	.byte	0x08
	.zero		1


	//   ....[58]....
        /*0438*/ 	.word	0x000005f0
        /*043c*/ 	.word	0x000000ff
        /*0440*/ 	.word	0x000000e8
        /*0444*/ 	.short	0x0100
        /*0446*/ 	.byte	0x08
	.zero		1


	//   ....[59]....
        /*0448*/ 	.word	0x00000600
        /*044c*/ 	.word	0x000000ff
        /*0450*/ 	.word	0x000002a8
        /*0454*/ 	.short	0x0100
        /*0456*/ 	.byte	0x08
	.zero		1


	//   ....[60]....
        /*0458*/ 	.word	0x00000610
        /*045c*/ 	.word	0x000000ff
        /*0460*/ 	.word	0x000000f0
        /*0464*/ 	.short	0x0100
        /*0466*/ 	.byte	0x08
	.zero		1


	//   ....[61]....
        /*0468*/ 	.word	0x00000620
        /*046c*/ 	.word	0x000000ff
        /*0470*/ 	.word	0x000002b0
        /*0474*/ 	.short	0x0100
        /*0476*/ 	.byte	0x08
	.zero		1


	//   ....[62]....
        /*0478*/ 	.word	0x00000630
        /*047c*/ 	.word	0x000000ff
        /*0480*/ 	.word	0x000000f8
        /*0484*/ 	.short	0x0100
        /*0486*/ 	.byte	0x08
	.zero		1


	//   ....[63]....
        /*0488*/ 	.word	0x00000640
        /*048c*/ 	.word	0x000000ff
        /*0490*/ 	.word	0x000002b8
        /*0494*/ 	.short	0x0100
        /*0496*/ 	.byte	0x08
	.zero		1


	//   ....[64]....
        /*0498*/ 	.word	0x00000650
        /*049c*/ 	.word	0x000000ff
        /*04a0*/ 	.word	0x00000100
        /*04a4*/ 	.short	0x0100
        /*04a6*/ 	.byte	0x08
	.zero		1


	//   ....[65]....
        /*04a8*/ 	.word	0x00000660
        /*04ac*/ 	.word	0x000000ff
        /*04b0*/ 	.word	0x000002c0
        /*04b4*/ 	.short	0x0100
        /*04b6*/ 	.byte	0x08
	.zero		1


	//   ....[66]....
        /*04b8*/ 	.word	0x00000670
        /*04bc*/ 	.word	0x000000ff
        /*04c0*/ 	.word	0x00000108
        /*04c4*/ 	.short	0x0100
        /*04c6*/ 	.byte	0x08
	.zero		1


	//   ....[67]....
        /*04c8*/ 	.word	0x00000680
        /*04cc*/ 	.word	0x000000ff
        /*04d0*/ 	.word	0x000002c8
        /*04d4*/ 	.short	0x0100
        /*04d6*/ 	.byte	0x08
	.zero		1


	//   ....[68]....
        /*04d8*/ 	.word	0x00000690
        /*04dc*/ 	.word	0x000000ff
        /*04e0*/ 	.word	0x00000110
        /*04e4*/ 	.short	0x0100
        /*04e6*/ 	.byte	0x08
	.zero		1


	//   ....[69]....
        /*04e8*/ 	.word	0x000006a0
        /*04ec*/ 	.word	0x000000ff
        /*04f0*/ 	.word	0x000002d0
        /*04f4*/ 	.short	0x0100
        /*04f6*/ 	.byte	0x08
	.zero		1


	//   ....[70]....
        /*04f8*/ 	.word	0x000006b0
        /*04fc*/ 	.word	0x000000ff
        /*0500*/ 	.word	0x00000118
        /*0504*/ 	.short	0x0100
        /*0506*/ 	.byte	0x08
	.zero		1


	//   ....[71]....
        /*0508*/ 	.word	0x000006c0
        /*050c*/ 	.word	0x000000ff
        /*0510*/ 	.word	0x000002d8
        /*0514*/ 	.short	0x0100
        /*0516*/ 	.byte	0x08
	.zero		1


	//   ....[72]....
        /*0518*/ 	.word	0x000006d0
        /*051c*/ 	.word	0x000000ff
        /*0520*/ 	.word	0x00000120
        /*0524*/ 	.short	0x0100
        /*0526*/ 	.byte	0x08
	.zero		1


	//   ....[73]....
        /*0528*/ 	.word	0x000006e0
        /*052c*/ 	.word	0x000000ff
        /*0530*/ 	.word	0x000002e0
        /*0534*/ 	.short	0x0100
        /*0536*/ 	.byte	0x08
	.zero		1


	//   ....[74]....
        /*0538*/ 	.word	0x000006f0
        /*053c*/ 	.word	0x000000ff
        /*0540*/ 	.word	0x00000128
        /*0544*/ 	.short	0x0100
        /*0546*/ 	.byte	0x08
	.zero		1


	//   ....[75]....
        /*0548*/ 	.word	0x00000700
        /*054c*/ 	.word	0x000000ff
        /*0550*/ 	.word	0x000002e8
        /*0554*/ 	.short	0x0100
        /*0556*/ 	.byte	0x08
	.zero		1


	//   ....[76]....
        /*0558*/ 	.word	0x00000710
        /*055c*/ 	.word	0x000000ff
        /*0560*/ 	.word	0x00000130
        /*0564*/ 	.short	0x0100
        /*0566*/ 	.byte	0x08
	.zero		1


	//   ....[77]....
        /*0568*/ 	.word	0x00000720
        /*056c*/ 	.word	0x000000ff
        /*0570*/ 	.word	0x000002f0
        /*0574*/ 	.short	0x0100
        /*0576*/ 	.byte	0x08
	.zero		1


	//   ....[78]....
        /*0578*/ 	.word	0x00000730
        /*057c*/ 	.word	0x000000ff
        /*0580*/ 	.word	0x00000138
        /*0584*/ 	.short	0x0100
        /*0586*/ 	.byte	0x08
	.zero		1


	//   ....[79]....
        /*0588*/ 	.word	0x00000740
        /*058c*/ 	.word	0x000000ff
        /*0590*/ 	.word	0x000002f8
        /*0594*/ 	.short	0x0100
        /*0596*/ 	.byte	0x08
	.zero		1


	//   ....[80]....
        /*0598*/ 	.word	0x00000750
        /*059c*/ 	.word	0x000000ff
        /*05a0*/ 	.word	0x00000140
        /*05a4*/ 	.short	0x0100
        /*05a6*/ 	.byte	0x08
	.zero		1


	//   ....[81]....
        /*05a8*/ 	.word	0x00000760
        /*05ac*/ 	.word	0x000000ff
        /*05b0*/ 	.word	0x00000300
        /*05b4*/ 	.short	0x0100
        /*05b6*/ 	.byte	0x08
	.zero		1


	//   ....[82]....
        /*05b8*/ 	.word	0x00000770
        /*05bc*/ 	.word	0x000000ff
        /*05c0*/ 	.word	0x00000148
        /*05c4*/ 	.short	0x0100
        /*05c6*/ 	.byte	0x08
	.zero		1


	//   ....[83]....
        /*05c8*/ 	.word	0x00000780
        /*05cc*/ 	.word	0x000000ff
        /*05d0*/ 	.word	0x00000308
        /*05d4*/ 	.short	0x0100
        /*05d6*/ 	.byte	0x08
	.zero		1


	//   ....[84]....
        /*05d8*/ 	.word	0x00000790
        /*05dc*/ 	.word	0x000000ff
        /*05e0*/ 	.word	0x00000150
        /*05e4*/ 	.short	0x0100
        /*05e6*/ 	.byte	0x08
	.zero		1


	//   ....[85]....
        /*05e8*/ 	.word	0x000007a0
        /*05ec*/ 	.word	0x000000ff
        /*05f0*/ 	.word	0x00000310
        /*05f4*/ 	.short	0x0100
        /*05f6*/ 	.byte	0x08
	.zero		1


	//   ....[86]....
        /*05f8*/ 	.word	0x000007b0
        /*05fc*/ 	.word	0x000000ff
        /*0600*/ 	.word	0x00000158
        /*0604*/ 	.short	0x0100
        /*0606*/ 	.byte	0x08
	.zero		1


	//   ....[87]....
        /*0608*/ 	.word	0x000007c0
        /*060c*/ 	.word	0x000000ff
        /*0610*/ 	.word	0x00000318
        /*0614*/ 	.short	0x0100
        /*0616*/ 	.byte	0x08
	.zero		1


	//   ....[88]....
        /*0618*/ 	.word	0x000007d0
        /*061c*/ 	.word	0x000000ff
        /*0620*/ 	.word	0x00000160
        /*0624*/ 	.short	0x0100
        /*0626*/ 	.byte	0x08
	.zero		1


	//   ....[89]....
        /*0628*/ 	.word	0x000007e0
        /*062c*/ 	.word	0x000000ff
        /*0630*/ 	.word	0x00000320
        /*0634*/ 	.short	0x0100
        /*0636*/ 	.byte	0x08
	.zero		1


	//   ....[90]....
        /*0638*/ 	.word	0x000007f0
        /*063c*/ 	.word	0x000000ff
        /*0640*/ 	.word	0x00000168
        /*0644*/ 	.short	0x0100
        /*0646*/ 	.byte	0x08
	.zero		1


	//   ....[91]....
        /*0648*/ 	.word	0x00000800
        /*064c*/ 	.word	0x000000ff
        /*0650*/ 	.word	0x00000328
        /*0654*/ 	.short	0x0100
        /*0656*/ 	.byte	0x08
	.zero		1


	//   ....[92]....
        /*0658*/ 	.word	0x00000810
        /*065c*/ 	.word	0x000000ff
        /*0660*/ 	.word	0x00000170
        /*0664*/ 	.short	0x0100
        /*0666*/ 	.byte	0x08
	.zero		1


	//   ....[93]....
        /*0668*/ 	.word	0x00000820
        /*066c*/ 	.word	0x000000ff
        /*0670*/ 	.word	0x00000330
        /*0674*/ 	.short	0x0100
        /*0676*/ 	.byte	0x08
	.zero		1


	//   ....[94]....
        /*0678*/ 	.word	0x00000830
        /*067c*/ 	.word	0x000000ff
        /*0680*/ 	.word	0x00000178
        /*0684*/ 	.short	0x0100
        /*0686*/ 	.byte	0x08
	.zero		1


	//   ....[95]....
        /*0688*/ 	.word	0x00000840
        /*068c*/ 	.word	0x000000ff
        /*0690*/ 	.word	0x00000338
        /*0694*/ 	.short	0x0100
        /*0696*/ 	.byte	0x08
	.zero		1


	//   ....[96]....
        /*0698*/ 	.word	0x00000850
        /*069c*/ 	.word	0x000000ff
        /*06a0*/ 	.word	0x00000180
        /*06a4*/ 	.short	0x0100
        /*06a6*/ 	.byte	0x08
	.zero		1


	//   ....[97]....
        /*06a8*/ 	.word	0x00000860
        /*06ac*/ 	.word	0x000000ff
        /*06b0*/ 	.word	0x00000340
        /*06b4*/ 	.short	0x0100
        /*06b6*/ 	.byte	0x08
	.zero		1


	//   ....[98]....
        /*06b8*/ 	.word	0x00000870
        /*06bc*/ 	.word	0x000000ff
        /*06c0*/ 	.word	0x00000188
        /*06c4*/ 	.short	0x0100
        /*06c6*/ 	.byte	0x08
	.zero		1


	//   ....[99]....
        /*06c8*/ 	.word	0x00000880
        /*06cc*/ 	.word	0x000000ff
        /*06d0*/ 	.word	0x00000348
        /*06d4*/ 	.short	0x0100
        /*06d6*/ 	.byte	0x08
	.zero		1


	//   ....[100]....
        /*06d8*/ 	.word	0x00000890
        /*06dc*/ 	.word	0x000000ff
        /*06e0*/ 	.word	0x00000190
        /*06e4*/ 	.short	0x0100
        /*06e6*/ 	.byte	0x08
	.zero		1


	//   ....[101]....
        /*06e8*/ 	.word	0x000008a0
        /*06ec*/ 	.word	0x000000ff
        /*06f0*/ 	.word	0x00000350
        /*06f4*/ 	.short	0x0100
        /*06f6*/ 	.byte	0x08
	.zero		1


	//   ....[102]....
        /*06f8*/ 	.word	0x000008b0
        /*06fc*/ 	.word	0x000000ff
        /*0700*/ 	.word	0x00000198
        /*0704*/ 	.short	0x0100
        /*0706*/ 	.byte	0x08
	.zero		1


	//   ....[103]....
        /*0708*/ 	.word	0x000008c0
        /*070c*/ 	.word	0x000000ff
        /*0710*/ 	.word	0x00000358
        /*0714*/ 	.short	0x0100
        /*0716*/ 	.byte	0x08
	.zero		1


	//   ....[104]....
        /*0718*/ 	.word	0x000008d0
        /*071c*/ 	.word	0x000000ff
        /*0720*/ 	.word	0x000001a0
        /*0724*/ 	.short	0x0100
        /*0726*/ 	.byte	0x08
	.zero		1


	//   ....[105]....
        /*0728*/ 	.word	0x000008e0
        /*072c*/ 	.word	0x000000ff
        /*0730*/ 	.word	0x00000360
        /*0734*/ 	.short	0x0100
        /*0736*/ 	.byte	0x08
	.zero		1


	//   ....[106]....
        /*0738*/ 	.word	0x000008f0
        /*073c*/ 	.word	0x000000ff
        /*0740*/ 	.word	0x000001a8
        /*0744*/ 	.short	0x0100
        /*0746*/ 	.byte	0x08
	.zero		1


	//   ....[107]....
        /*0748*/ 	.word	0x00000900
        /*074c*/ 	.word	0x000000ff
        /*0750*/ 	.word	0x00000368
        /*0754*/ 	.short	0x0100
        /*0756*/ 	.byte	0x08
	.zero		1


	//   ....[108]....
        /*0758*/ 	.word	0x00000910
        /*075c*/ 	.word	0x000000ff
        /*0760*/ 	.word	0x000001b0
        /*0764*/ 	.short	0x0100
        /*0766*/ 	.byte	0x08
	.zero		1


	//   ....[109]....
        /*0768*/ 	.word	0x00000920
        /*076c*/ 	.word	0x000000ff
        /*0770*/ 	.word	0x00000370
        /*0774*/ 	.short	0x0100
        /*0776*/ 	.byte	0x08
	.zero		1


	//   ....[110]....
        /*0778*/ 	.word	0x00000930
        /*077c*/ 	.word	0x000000ff
        /*0780*/ 	.word	0x000001b8
        /*0784*/ 	.short	0x0100
        /*0786*/ 	.byte	0x08
	.zero		1


	//   ....[111]....
        /*0788*/ 	.word	0x00000940
        /*078c*/ 	.word	0x000000ff
        /*0790*/ 	.word	0x00000378
        /*0794*/ 	.short	0x0100
        /*0796*/ 	.byte	0x08
	.zero		1


	//   ....[112]....
        /*0798*/ 	.word	0x00000e70
        /*079c*/ 	.word	0x000000ff
        /*07a0*/ 	.word	0x000003b0
        /*07a4*/ 	.short	0x0100
        /*07a6*/ 	.byte	0x08
	.zero		1


	//   ....[113]....
        /*07a8*/ 	.word	0x00000f10
        /*07ac*/ 	.word	0x000000ff
        /*07b0*/ 	.word	0x000003b8
        /*07b4*/ 	.short	0x0100
        /*07b6*/ 	.byte	0x08
	.zero		1


	//   ....[114]....
        /*07b8*/ 	.word	0x00000f80
        /*07bc*/ 	.word	0x000000ff
        /*07c0*/ 	.word	0x00000390
        /*07c4*/ 	.short	0x0100
        /*07c6*/ 	.byte	0x09
	.zero		1


	//   ....[115]....
        /*07c8*/ 	.word	0x00000f90
        /*07cc*/ 	.word	0x000000ff
        /*07d0*/ 	.word	0x00000398
        /*07d4*/ 	.short	0x0100
        /*07d6*/ 	.byte	0x09
	.zero		1


	//   ....[116]....
        /*07d8*/ 	.word	0x00000fa0
        /*07dc*/ 	.word	0x000000ff
        /*07e0*/ 	.word	0x000003a0
        /*07e4*/ 	.short	0x0100
        /*07e6*/ 	.byte	0x09
	.zero		1


	//   ....[117]....
        /*07e8*/ 	.word	0x00000fb0
        /*07ec*/ 	.word	0x000000ff
        /*07f0*/ 	.word	0x000003a8
        /*07f4*/ 	.short	0x0100
        /*07f6*/ 	.byte	0x09
	.zero		1


	//   ....[118]....
        /*07f8*/ 	.word	0x00001d90
        /*07fc*/ 	.word	0x000000ff
        /*0800*/ 	.word	0xfffffff8
        /*0804*/ 	.short	0x010a
        /*0806*/ 	.byte	0x0f
	.zero		1


	//   ....[119]....
        /*0808*/ 	.word	0x00002060
        /*080c*/ 	.word	0x000000ff
        /*0810*/ 	.word	0x00000000
        /*0814*/ 	.short	0x010a
        /*0816*/ 	.byte	0x06
	.zero		1


	//   ....[120]....
        /*0818*/ 	.word	0x000020a0
        /*081c*/ 	.word	0x000000ff
        /*0820*/ 	.word	0x00000000
        /*0824*/ 	.short	0x010a
        /*0826*/ 	.byte	0x06
	.zero		1


	//   ....[121]....
        /*0828*/ 	.word	0x000025c0
        /*082c*/ 	.word	0x000000ff
        /*0830*/ 	.word	0x00000000
        /*0834*/ 	.short	0x010a
        /*0836*/ 	.byte	0x09
	.zero		1


	//   ....[122]....
        /*0838*/ 	.word	0x00002600
        /*083c*/ 	.word	0x000000ff
        /*0840*/ 	.word	0x00000000
        /*0844*/ 	.short	0x010a
        /*0846*/ 	.byte	0x09
	.zero		1


	//   ....[123]....
        /*0848*/ 	.word	0x00002990
        /*084c*/ 	.word	0x00000013
        /*0850*/ 	.word	0x00000000
        /*0854*/ 	.short	0x0101
        /*0856*/ 	.byte	0x3f
	.zero		1


	//   ....[124]....
        /*0858*/ 	.word	0x00002d10
        /*085c*/ 	.word	0x00000011
        /*0860*/ 	.word	0x00000000
        /*0864*/ 	.short	0x0101
        /*0866*/ 	.byte	0x17
	.zero		1


	//   ....[125]....
        /*0868*/ 	.word	0x00002e20
        /*086c*/ 	.word	0x00000011
        /*0870*/ 	.word	0x00000000
        /*0874*/ 	.short	0x0101
        /*0876*/ 	.byte	0x3f
	.zero		1


	//   ....[126]....
        /*0878*/ 	.word	0x00002ee0
        /*087c*/ 	.word	0x000000ff
        /*0880*/ 	.word	0x00000008
        /*0884*/ 	.short	0x010a
        /*0886*/ 	.byte	0x0f
	.zero		1


	//   ....[127]....
        /*0888*/ 	.word	0x00005740
        /*088c*/ 	.word	0x00000004
        /*0890*/ 	.word	0x00000000
        /*0894*/ 	.short	0x0101
        /*0896*/ 	.byte	0x17
	.zero		1


	//   ....[128]....
        /*0898*/ 	.word	0x00006130
        /*089c*/ 	.word	0x00000013
        /*08a0*/ 	.word	0x000001c0
        /*08a4*/ 	.short	0x010a
        /*08a6*/ 	.byte	0x3f
	.zero		1


	//   ....[129]....
        /*08a8*/ 	.word	0x00006510
        /*08ac*/ 	.word	0x00000004
        /*08b0*/ 	.word	0x000003b8
        /*08b4*/ 	.short	0x0101
        /*08b6*/ 	.byte	0x3f
	.zero		1


	//   ....[130]....
        /*08b8*/ 	.word	0x00006c40
        /*08bc*/ 	.word	0x00000005
        /*08c0*/ 	.word	0x00000000
        /*08c4*/ 	.short	0x010a
        /*08c6*/ 	.byte	0x3f
	.zero		1


	//   ....[131]....
        /*08c8*/ 	.word	0x00006cc0
        /*08cc*/ 	.word	0x00000007
        /*08d0*/ 	.word	0x00000000
        /*08d4*/ 	.short	0x010a
        /*08d6*/ 	.byte	0x3f
	.zero		1


	//   ....[132]....
        /*08d8*/ 	.word	0x00006d50
        /*08dc*/ 	.word	0x00000006
        /*08e0*/ 	.word	0x00000000
        /*08e4*/ 	.short	0x010a
        /*08e6*/ 	.byte	0x3f
	.zero		1


	//   ....[133]....
        /*08e8*/ 	.word	0x00006de0
        /*08ec*/ 	.word	0x00000007
        /*08f0*/ 	.word	0x00000000
        /*08f4*/ 	.short	0x010a
        /*08f6*/ 	.byte	0x3f
	.zero		1


	//   ....[134]....
        /*08f8*/ 	.word	0x00006e70
        /*08fc*/ 	.word	0x00000006
        /*0900*/ 	.word	0x00000000
        /*0904*/ 	.short	0x010a
        /*0906*/ 	.byte	0x3f
	.zero		1


	//   ....[135]....
        /*0908*/ 	.word	0x00006f00
        /*090c*/ 	.word	0x00000007
        /*0910*/ 	.word	0x00000000
        /*0914*/ 	.short	0x010a
        /*0916*/ 	.byte	0x3f
	.zero		1


	//   ....[136]....
        /*0918*/ 	.word	0x00006f90
        /*091c*/ 	.word	0x00000006
        /*0920*/ 	.word	0x00000000
        /*0924*/ 	.short	0x010a
        /*0926*/ 	.byte	0x3f
	.zero		1


	//   ....[137]....
        /*0928*/ 	.word	0x00007020
        /*092c*/ 	.word	0x00000007
        /*0930*/ 	.word	0x00000000
        /*0934*/ 	.short	0x010a
        /*0936*/ 	.byte	0x3f
	.zero		1


	//   ....[138]....
        /*0938*/ 	.word	0x000070b0
        /*093c*/ 	.word	0x00000006
        /*0940*/ 	.word	0x00000000
        /*0944*/ 	.short	0x010a
        /*0946*/ 	.byte	0x3f
	.zero		1


	//   ....[139]....
        /*0948*/ 	.word	0x00007140
        /*094c*/ 	.word	0x00000007
        /*0950*/ 	.word	0x00000000
        /*0954*/ 	.short	0x010a
        /*0956*/ 	.byte	0x3f
	.zero		1


	//   ....[140]....
        /*0958*/ 	.word	0x000071d0
        /*095c*/ 	.word	0x00000006
        /*0960*/ 	.word	0x00000000
        /*0964*/ 	.short	0x010a
        /*0966*/ 	.byte	0x3f
	.zero		1


	//   ....[141]....
        /*0968*/ 	.word	0x00007260
        /*096c*/ 	.word	0x00000007
        /*0970*/ 	.word	0x00000000
        /*0974*/ 	.short	0x010a
        /*0976*/ 	.byte	0x3f
	.zero		1


	//   ....[142]....
        /*0978*/ 	.word	0x000072f0
        /*097c*/ 	.word	0x00000006
        /*0980*/ 	.word	0x00000000
        /*0984*/ 	.short	0x010a
        /*0986*/ 	.byte	0x3f
	.zero		1


	//   ....[143]....
        /*0988*/ 	.word	0x00007380
        /*098c*/ 	.word	0x00000007
        /*0990*/ 	.word	0x00000000
        /*0994*/ 	.short	0x010a
        /*0996*/ 	.byte	0x3f
	.zero		1


	//   ....[144]....
        /*0998*/ 	.word	0x00007410
        /*099c*/ 	.word	0x00000006
        /*09a0*/ 	.word	0x00000000
        /*09a4*/ 	.short	0x010a
        /*09a6*/ 	.byte	0x3f
	.zero		1


	//   ....[145]....
        /*09a8*/ 	.word	0x000074a0
        /*09ac*/ 	.word	0x00000007
        /*09b0*/ 	.word	0x00000000
        /*09b4*/ 	.short	0x010a
        /*09b6*/ 	.byte	0x3f
	.zero		1


	//   ....[146]....
        /*09b8*/ 	.word	0x00007530
        /*09bc*/ 	.word	0x00000006
        /*09c0*/ 	.word	0x00000000
        /*09c4*/ 	.short	0x010a
        /*09c6*/ 	.byte	0x3f
	.zero		1


	//   ....[147]....
        /*09c8*/ 	.word	0x000075c0
        /*09cc*/ 	.word	0x00000007
        /*09d0*/ 	.word	0x00000000
        /*09d4*/ 	.short	0x010a
        /*09d6*/ 	.byte	0x3f
	.zero		1


	//   ....[148]....
        /*09d8*/ 	.word	0x00007650
        /*09dc*/ 	.word	0x00000006
        /*09e0*/ 	.word	0x00000000
        /*09e4*/ 	.short	0x010a
        /*09e6*/ 	.byte	0x3f
	.zero		1


	//   ....[149]....
        /*09e8*/ 	.word	0x000076e0
        /*09ec*/ 	.word	0x00000007
        /*09f0*/ 	.word	0x00000000
        /*09f4*/ 	.short	0x010a
        /*09f6*/ 	.byte	0x3f
	.zero		1


	//   ....[150]....
        /*09f8*/ 	.word	0x00007770
        /*09fc*/ 	.word	0x00000006
        /*0a00*/ 	.word	0x00000000
        /*0a04*/ 	.short	0x010a
        /*0a06*/ 	.byte	0x3f
	.zero		1


	//   ....[151]....
        /*0a08*/ 	.word	0x00007800
        /*0a0c*/ 	.word	0x00000007
        /*0a10*/ 	.word	0x00000000
        /*0a14*/ 	.short	0x010a
        /*0a16*/ 	.byte	0x3f
	.zero		1


	//   ....[152]....
        /*0a18*/ 	.word	0x00007890
        /*0a1c*/ 	.word	0x00000006
        /*0a20*/ 	.word	0x00000000
        /*0a24*/ 	.short	0x010a
        /*0a26*/ 	.byte	0x3f
	.zero		1


	//   ....[153]....
        /*0a28*/ 	.word	0x00007920
        /*0a2c*/ 	.word	0x00000007
        /*0a30*/ 	.word	0x00000000
        /*0a34*/ 	.short	0x010a
        /*0a36*/ 	.byte	0x3f
	.zero		1


	//   ....[154]....
        /*0a38*/ 	.word	0x000079b0
        /*0a3c*/ 	.word	0x00000006
        /*0a40*/ 	.word	0x00000000
        /*0a44*/ 	.short	0x010a
        /*0a46*/ 	.byte	0x3f
	.zero		1


	//   ....[155]....
        /*0a48*/ 	.word	0x00007a40
        /*0a4c*/ 	.word	0x00000007
        /*0a50*/ 	.word	0x00000000
        /*0a54*/ 	.short	0x010a
        /*0a56*/ 	.byte	0x3f
	.zero		1


	//   ....[156]....
        /*0a58*/ 	.word	0x00007ad0
        /*0a5c*/ 	.word	0x00000006
        /*0a60*/ 	.word	0x00000000
        /*0a64*/ 	.short	0x010a
        /*0a66*/ 	.byte	0x3f
	.zero		1


	//   ....[157]....
        /*0a68*/ 	.word	0x00007b60
        /*0a6c*/ 	.word	0x00000007
        /*0a70*/ 	.word	0x00000000
        /*0a74*/ 	.short	0x010a
        /*0a76*/ 	.byte	0x3f
	.zero		1


	//   ....[158]....
        /*0a78*/ 	.word	0x00007bf0
        /*0a7c*/ 	.word	0x00000006
        /*0a80*/ 	.word	0x00000000
        /*0a84*/ 	.short	0x010a
        /*0a86*/ 	.byte	0x3f
	.zero		1


	//   ....[159]....
        /*0a88*/ 	.word	0x00007c80
        /*0a8c*/ 	.word	0x00000007
        /*0a90*/ 	.word	0x00000000
        /*0a94*/ 	.short	0x010a
        /*0a96*/ 	.byte	0x3f
	.zero		1


	//   ....[160]....
        /*0a98*/ 	.word	0x00007d10
        /*0a9c*/ 	.word	0x00000006
        /*0aa0*/ 	.word	0x00000000
        /*0aa4*/ 	.short	0x010a
        /*0aa6*/ 	.byte	0x3f
	.zero		1


	//   ....[161]....
        /*0aa8*/ 	.word	0x00007da0
        /*0aac*/ 	.word	0x00000007
        /*0ab0*/ 	.word	0x00000000
        /*0ab4*/ 	.short	0x010a
        /*0ab6*/ 	.byte	0x3f
	.zero		1


	//   ....[162]....
        /*0ab8*/ 	.word	0x00007e30
        /*0abc*/ 	.word	0x00000006
        /*0ac0*/ 	.word	0x00000000
        /*0ac4*/ 	.short	0x010a
        /*0ac6*/ 	.byte	0x3f
	.zero		1


	//   ....[163]....
        /*0ac8*/ 	.word	0x00007ec0
        /*0acc*/ 	.word	0x00000007
        /*0ad0*/ 	.word	0x00000000
        /*0ad4*/ 	.short	0x010a
        /*0ad6*/ 	.byte	0x3f
	.zero		1


	//   ....[164]....
        /*0ad8*/ 	.word	0x00007f50
        /*0adc*/ 	.word	0x00000006
        /*0ae0*/ 	.word	0x00000000
        /*0ae4*/ 	.short	0x010a
        /*0ae6*/ 	.byte	0x3f
	.zero		1


	//   ....[165]....
        /*0ae8*/ 	.word	0x00007fe0
        /*0aec*/ 	.word	0x00000007
        /*0af0*/ 	.word	0x00000000
        /*0af4*/ 	.short	0x010a
        /*0af6*/ 	.byte	0x3f
	.zero		1


	//   ....[166]....
        /*0af8*/ 	.word	0x00008070
        /*0afc*/ 	.word	0x00000006
        /*0b00*/ 	.word	0x00000000
        /*0b04*/ 	.short	0x010a
        /*0b06*/ 	.byte	0x3f
	.zero		1


	//   ....[167]....
        /*0b08*/ 	.word	0x00008100
        /*0b0c*/ 	.word	0x00000007
        /*0b10*/ 	.word	0x00000000
        /*0b14*/ 	.short	0x010a
        /*0b16*/ 	.byte	0x3f
	.zero		1


	//   ....[168]....
        /*0b18*/ 	.word	0x00008190
        /*0b1c*/ 	.word	0x00000006
        /*0b20*/ 	.word	0x00000000
        /*0b24*/ 	.short	0x010a
        /*0b26*/ 	.byte	0x3f
	.zero		1


	//   ....[169]....
        /*0b28*/ 	.word	0x00008220
        /*0b2c*/ 	.word	0x00000007
        /*0b30*/ 	.word	0x00000000
        /*0b34*/ 	.short	0x010a
        /*0b36*/ 	.byte	0x3f
	.zero		1


	//   ....[170]....
        /*0b38*/ 	.word	0x000082b0
        /*0b3c*/ 	.word	0x00000006
        /*0b40*/ 	.word	0x00000000
        /*0b44*/ 	.short	0x010a
        /*0b46*/ 	.byte	0x3f
	.zero		1


	//   ....[171]....
        /*0b48*/ 	.word	0x00008340
        /*0b4c*/ 	.word	0x00000007
        /*0b50*/ 	.word	0x00000000
        /*0b54*/ 	.short	0x010a
        /*0b56*/ 	.byte	0x3f
	.zero		1


	//   ....[172]....
        /*0b58*/ 	.word	0x000083d0
        /*0b5c*/ 	.word	0x00000006
        /*0b60*/ 	.word	0x00000000
        /*0b64*/ 	.short	0x010a
        /*0b66*/ 	.byte	0x3f
	.zero		1


	//   ....[173]....
        /*0b68*/ 	.word	0x00008460
        /*0b6c*/ 	.word	0x00000007
        /*0b70*/ 	.word	0x00000000
        /*0b74*/ 	.short	0x010a
        /*0b76*/ 	.byte	0x3f
	.zero		1


	//   ....[174]....
        /*0b78*/ 	.word	0x000084f0
        /*0b7c*/ 	.word	0x00000006
        /*0b80*/ 	.word	0x00000000
        /*0b84*/ 	.short	0x010a
        /*0b86*/ 	.byte	0x3f
	.zero		1


	//   ....[175]....
        /*0b88*/ 	.word	0x00008580
        /*0b8c*/ 	.word	0x00000007
        /*0b90*/ 	.word	0x00000000
        /*0b94*/ 	.short	0x010a
        /*0b96*/ 	.byte	0x3f
	.zero		1


	//   ....[176]....
        /*0b98*/ 	.word	0x00008610
        /*0b9c*/ 	.word	0x00000006
        /*0ba0*/ 	.word	0x00000000
        /*0ba4*/ 	.short	0x010a
        /*0ba6*/ 	.byte	0x3f
	.zero		1


	//   ....[177]....
        /*0ba8*/ 	.word	0x000086a0
        /*0bac*/ 	.word	0x00000007
        /*0bb0*/ 	.word	0x00000000
        /*0bb4*/ 	.short	0x010a
        /*0bb6*/ 	.byte	0x3f
	.zero		1


	//   ....[178]....
        /*0bb8*/ 	.word	0x00008730
        /*0bbc*/ 	.word	0x00000006
        /*0bc0*/ 	.word	0x00000000
        /*0bc4*/ 	.short	0x010a
        /*0bc6*/ 	.byte	0x3f
	.zero		1


	//   ....[179]....
        /*0bc8*/ 	.word	0x000087c0
        /*0bcc*/ 	.word	0x00000007
        /*0bd0*/ 	.word	0x00000000
        /*0bd4*/ 	.short	0x010a
        /*0bd6*/ 	.byte	0x3f
	.zero		1


	//   ....[180]....
        /*0bd8*/ 	.word	0x00008850
        /*0bdc*/ 	.word	0x00000006
        /*0be0*/ 	.word	0x00000000
        /*0be4*/ 	.short	0x010a
        /*0be6*/ 	.byte	0x3f
	.zero		1


	//   ....[181]....
        /*0be8*/ 	.word	0x000088e0
        /*0bec*/ 	.word	0x00000007
        /*0bf0*/ 	.word	0x00000000
        /*0bf4*/ 	.short	0x010a
        /*0bf6*/ 	.byte	0x3f
	.zero		1


	//   ....[182]....
        /*0bf8*/ 	.word	0x00008970
        /*0bfc*/ 	.word	0x00000006
        /*0c00*/ 	.word	0x00000000
        /*0c04*/ 	.short	0x010a
        /*0c06*/ 	.byte	0x3f
	.zero		1


	//   ....[183]....
        /*0c08*/ 	.word	0x00008a00
        /*0c0c*/ 	.word	0x00000007
        /*0c10*/ 	.word	0x00000000
        /*0c14*/ 	.short	0x010a
        /*0c16*/ 	.byte	0x3f
	.zero		1


	//   ....[184]....
        /*0c18*/ 	.word	0x00008a90
        /*0c1c*/ 	.word	0x00000006
        /*0c20*/ 	.word	0x00000000
        /*0c24*/ 	.short	0x010a
        /*0c26*/ 	.byte	0x3f
	.zero		1


	//   ....[185]....
        /*0c28*/ 	.word	0x00008b20
        /*0c2c*/ 	.word	0x00000003
        /*0c30*/ 	.word	0x00000000
        /*0c34*/ 	.short	0x010a
        /*0c36*/ 	.byte	0x3f
	.zero		1


	//   ....[186]....
        /*0c38*/ 	.word	0x00008b90
        /*0c3c*/ 	.word	0x00000011
        /*0c40*/ 	.word	0xfffffff8
        /*0c44*/ 	.short	0x010a
        /*0c46*/ 	.byte	0x3f
	.zero		1


	//   ....[187]....
        /*0c48*/ 	.word	0x00008bf0
        /*0c4c*/ 	.word	0x00000011
        /*0c50*/ 	.word	0x00000000
        /*0c54*/ 	.short	0x010a
        /*0c56*/ 	.byte	0x3f
	.zero		1


	//   ....[188]....
        /*0c58*/ 	.word	0x00008c50
        /*0c5c*/ 	.word	0x00000013
        /*0c60*/ 	.word	0x00000000
        /*0c64*/ 	.short	0x010a
        /*0c66*/ 	.byte	0x3f
	.zero		1


	//   ....[189]....
        /*0c68*/ 	.word	0x00008cb0
        /*0c6c*/ 	.word	0x00000011
        /*0c70*/ 	.word	0x00000008
        /*0c74*/ 	.short	0x010a
        /*0c76*/ 	.byte	0x3f
	.zero		1


	//   ....[190]....
        /*0c78*/ 	.word	0x00008d80
        /*0c7c*/ 	.word	0x00000013
        /*0c80*/ 	.word	0x000001c0
        /*0c84*/ 	.short	0x010a
        /*0c86*/ 	.byte	0x3f
	.zero		1


	//   ....[191]....
        /*0c88*/ 	.word	0x00008e60
        /*0c8c*/ 	.word	0x00000005
        /*0c90*/ 	.word	0x00000000
        /*0c94*/ 	.short	0x010a
        /*0c96*/ 	.byte	0x3f
	.zero		1


	//   ....[192]....
        /*0c98*/ 	.word	0x00008eb0
        /*0c9c*/ 	.word	0x00000007
        /*0ca0*/ 	.word	0x00000000
        /*0ca4*/ 	.short	0x010a
        /*0ca6*/ 	.byte	0x3f
	.zero		1


	//   ....[193]....
        /*0ca8*/ 	.word	0x00008f00
        /*0cac*/ 	.word	0x00000006
        /*0cb0*/ 	.word	0x00000000
        /*0cb4*/ 	.short	0x010a
        /*0cb6*/ 	.byte	0x3f
	.zero		1


	//   ....[194]....
        /*0cb8*/ 	.word	0x00008f50
        /*0cbc*/ 	.word	0x00000007
        /*0cc0*/ 	.word	0x00000000
        /*0cc4*/ 	.short	0x010a
        /*0cc6*/ 	.byte	0x3f
	.zero		1


	//   ....[195]....
        /*0cc8*/ 	.word	0x00008fa0
        /*0ccc*/ 	.word	0x00000006
        /*0cd0*/ 	.word	0x00000000
        /*0cd4*/ 	.short	0x010a
        /*0cd6*/ 	.byte	0x3f
	.zero		1


	//   ....[196]....
        /*0cd8*/ 	.word	0x00008ff0
        /*0cdc*/ 	.word	0x00000007
        /*0ce0*/ 	.word	0x00000000
        /*0ce4*/ 	.short	0x010a
        /*0ce6*/ 	.byte	0x3f
	.zero		1


	//   ....[197]....
        /*0ce8*/ 	.word	0x00009040
        /*0cec*/ 	.word	0x00000006
        /*0cf0*/ 	.word	0x00000000
        /*0cf4*/ 	.short	0x010a
        /*0cf6*/ 	.byte	0x3f
	.zero		1


	//   ....[198]....
        /*0cf8*/ 	.word	0x00009090
        /*0cfc*/ 	.word	0x00000007
        /*0d00*/ 	.word	0x00000000
        /*0d04*/ 	.short	0x010a
        /*0d06*/ 	.byte	0x3f
	.zero		1


	//   ....[199]....
        /*0d08*/ 	.word	0x000090e0
        /*0d0c*/ 	.word	0x00000006
        /*0d10*/ 	.word	0x00000000
        /*0d14*/ 	.short	0x010a
        /*0d16*/ 	.byte	0x3f
	.zero		1


	//   ....[200]....
        /*0d18*/ 	.word	0x00009130
        /*0d1c*/ 	.word	0x00000007
        /*0d20*/ 	.word	0x00000000
        /*0d24*/ 	.short	0x010a
        /*0d26*/ 	.byte	0x3f
	.zero		1


	//   ....[201]....
        /*0d28*/ 	.word	0x00009180
        /*0d2c*/ 	.word	0x00000006
        /*0d30*/ 	.word	0x00000000
        /*0d34*/ 	.short	0x010a
        /*0d36*/ 	.byte	0x3f
	.zero		1


	//   ....[202]....
        /*0d38*/ 	.word	0x000091d0
        /*0d3c*/ 	.word	0x00000007
        /*0d40*/ 	.word	0x00000000
        /*0d44*/ 	.short	0x010a
        /*0d46*/ 	.byte	0x3f
	.zero		1


	//   ....[203]....
        /*0d48*/ 	.word	0x00009220
        /*0d4c*/ 	.word	0x00000006
        /*0d50*/ 	.word	0x00000000
        /*0d54*/ 	.short	0x010a
        /*0d56*/ 	.byte	0x3f
	.zero		1


	//   ....[204]....
        /*0d58*/ 	.word	0x00009270
        /*0d5c*/ 	.word	0x00000007
        /*0d60*/ 	.word	0x00000000
        /*0d64*/ 	.short	0x010a
        /*0d66*/ 	.byte	0x3f
	.zero		1


	//   ....[205]....
        /*0d68*/ 	.word	0x000092c0
        /*0d6c*/ 	.word	0x00000006
        /*0d70*/ 	.word	0x00000000
        /*0d74*/ 	.short	0x010a
        /*0d76*/ 	.byte	0x3f
	.zero		1


	//   ....[206]....
        /*0d78*/ 	.word	0x00009310
        /*0d7c*/ 	.word	0x00000007
        /*0d80*/ 	.word	0x00000000
        /*0d84*/ 	.short	0x010a
        /*0d86*/ 	.byte	0x3f
	.zero		1


	//   ....[207]....
        /*0d88*/ 	.word	0x00009360
        /*0d8c*/ 	.word	0x00000006
        /*0d90*/ 	.word	0x00000000
        /*0d94*/ 	.short	0x010a
        /*0d96*/ 	.byte	0x3f
	.zero		1


	//   ....[208]....
        /*0d98*/ 	.word	0x000093b0
        /*0d9c*/ 	.word	0x00000007
        /*0da0*/ 	.word	0x00000000
        /*0da4*/ 	.short	0x010a
        /*0da6*/ 	.byte	0x3f
	.zero		1


	//   ....[209]....
        /*0da8*/ 	.word	0x00009400
        /*0dac*/ 	.word	0x00000006
        /*0db0*/ 	.word	0x00000000
        /*0db4*/ 	.short	0x010a
        /*0db6*/ 	.byte	0x3f
	.zero		1


	//   ....[210]....
        /*0db8*/ 	.word	0x00009450
        /*0dbc*/ 	.word	0x00000007
        /*0dc0*/ 	.word	0x00000000
        /*0dc4*/ 	.short	0x010a
        /*0dc6*/ 	.byte	0x3f
	.zero		1


	//   ....[211]....
        /*0dc8*/ 	.word	0x000094a0
        /*0dcc*/ 	.word	0x00000006
        /*0dd0*/ 	.word	0x00000000
        /*0dd4*/ 	.short	0x010a
        /*0dd6*/ 	.byte	0x3f
	.zero		1


	//   ....[212]....
        /*0dd8*/ 	.word	0x000094f0
        /*0ddc*/ 	.word	0x00000007
        /*0de0*/ 	.word	0x00000000
        /*0de4*/ 	.short	0x010a
        /*0de6*/ 	.byte	0x3f
	.zero		1


	//   ....[213]....
        /*0de8*/ 	.word	0x00009540
        /*0dec*/ 	.word	0x00000006
        /*0df0*/ 	.word	0x00000000
        /*0df4*/ 	.short	0x010a
        /*0df6*/ 	.byte	0x3f
	.zero		1


	//   ....[214]....
        /*0df8*/ 	.word	0x00009590
        /*0dfc*/ 	.word	0x00000007
        /*0e00*/ 	.word	0x00000000
        /*0e04*/ 	.short	0x010a
        /*0e06*/ 	.byte	0x3f
	.zero		1


	//   ....[215]....
        /*0e08*/ 	.word	0x000095e0
        /*0e0c*/ 	.word	0x00000006
        /*0e10*/ 	.word	0x00000000
        /*0e14*/ 	.short	0x010a
        /*0e16*/ 	.byte	0x3f
	.zero		1


	//   ....[216]....
        /*0e18*/ 	.word	0x00009630
        /*0e1c*/ 	.word	0x00000007
        /*0e20*/ 	.word	0x00000000
        /*0e24*/ 	.short	0x010a
        /*0e26*/ 	.byte	0x3f
	.zero		1


	//   ....[217]....
        /*0e28*/ 	.word	0x00009680
        /*0e2c*/ 	.word	0x00000006
        /*0e30*/ 	.word	0x00000000
        /*0e34*/ 	.short	0x010a
        /*0e36*/ 	.byte	0x3f
	.zero		1


	//   ....[218]....
        /*0e38*/ 	.word	0x000096d0
        /*0e3c*/ 	.word	0x00000007
        /*0e40*/ 	.word	0x00000000
        /*0e44*/ 	.short	0x010a
        /*0e46*/ 	.byte	0x3f
	.zero		1


	//   ....[219]....
        /*0e48*/ 	.word	0x00009720
        /*0e4c*/ 	.word	0x00000006
        /*0e50*/ 	.word	0x00000000
        /*0e54*/ 	.short	0x010a
        /*0e56*/ 	.byte	0x3f
	.zero		1


	//   ....[220]....
        /*0e58*/ 	.word	0x00009770
        /*0e5c*/ 	.word	0x00000007
        /*0e60*/ 	.word	0x00000000
        /*0e64*/ 	.short	0x010a
        /*0e66*/ 	.byte	0x3f
	.zero		1


	//   ....[221]....
        /*0e68*/ 	.word	0x000097c0
        /*0e6c*/ 	.word	0x00000006
        /*0e70*/ 	.word	0x00000000
        /*0e74*/ 	.short	0x010a
        /*0e76*/ 	.byte	0x3f
	.zero		1


	//   ....[222]....
        /*0e78*/ 	.word	0x00009810
        /*0e7c*/ 	.word	0x00000007
        /*0e80*/ 	.word	0x00000000
        /*0e84*/ 	.short	0x010a
        /*0e86*/ 	.byte	0x3f
	.zero		1


	//   ....[223]....
        /*0e88*/ 	.word	0x00009860
        /*0e8c*/ 	.word	0x00000006
        /*0e90*/ 	.word	0x00000000
        /*0e94*/ 	.short	0x010a
        /*0e96*/ 	.byte	0x3f
	.zero		1


	//   ....[224]....
        /*0e98*/ 	.word	0x000098b0
        /*0e9c*/ 	.word	0x00000007
        /*0ea0*/ 	.word	0x00000000
        /*0ea4*/ 	.short	0x010a
        /*0ea6*/ 	.byte	0x3f
	.zero		1


	//   ....[225]....
        /*0ea8*/ 	.word	0x00009900
        /*0eac*/ 	.word	0x00000006
        /*0eb0*/ 	.word	0x00000000
        /*0eb4*/ 	.short	0x010a
        /*0eb6*/ 	.byte	0x3f
	.zero		1


	//   ....[226]....
        /*0eb8*/ 	.word	0x00009950
        /*0ebc*/ 	.word	0x00000007
        /*0ec0*/ 	.word	0x00000000
        /*0ec4*/ 	.short	0x010a
        /*0ec6*/ 	.byte	0x3f
	.zero		1


	//   ....[227]....
        /*0ec8*/ 	.word	0x000099a0
        /*0ecc*/ 	.word	0x00000006
        /*0ed0*/ 	.word	0x00000000
        /*0ed4*/ 	.short	0x010a
        /*0ed6*/ 	.byte	0x3f
	.zero		1


	//   ....[228]....
        /*0ed8*/ 	.word	0x000099f0
        /*0edc*/ 	.word	0x00000007
        /*0ee0*/ 	.word	0x00000000
        /*0ee4*/ 	.short	0x010a
        /*0ee6*/ 	.byte	0x3f
	.zero		1


	//   ....[229]....
        /*0ee8*/ 	.word	0x00009a40
        /*0eec*/ 	.word	0x00000006
        /*0ef0*/ 	.word	0x00000000
        /*0ef4*/ 	.short	0x010a
        /*0ef6*/ 	.byte	0x3f
	.zero		1


	//   ....[230]....
        /*0ef8*/ 	.word	0x00009a90
        /*0efc*/ 	.word	0x00000007
        /*0f00*/ 	.word	0x00000000
        /*0f04*/ 	.short	0x010a
        /*0f06*/ 	.byte	0x3f
	.zero		1


	//   ....[231]....
        /*0f08*/ 	.word	0x00009ae0
        /*0f0c*/ 	.word	0x00000006
        /*0f10*/ 	.word	0x00000000
        /*0f14*/ 	.short	0x010a
        /*0f16*/ 	.byte	0x3f
	.zero		1


	//   ....[232]....
        /*0f18*/ 	.word	0x00009b30
        /*0f1c*/ 	.word	0x00000007
        /*0f20*/ 	.word	0x00000000
        /*0f24*/ 	.short	0x010a
        /*0f26*/ 	.byte	0x3f
	.zero		1


	//   ....[233]....
        /*0f28*/ 	.word	0x00009b80
        /*0f2c*/ 	.word	0x00000006
        /*0f30*/ 	.word	0x00000000
        /*0f34*/ 	.short	0x010a
        /*0f36*/ 	.byte	0x3f
	.zero		1


	//   ....[234]....
        /*0f38*/ 	.word	0x00009bd0
        /*0f3c*/ 	.word	0x00000007
        /*0f40*/ 	.word	0x00000000
        /*0f44*/ 	.short	0x010a
        /*0f46*/ 	.byte	0x3f
	.zero		1


	//   ....[235]....
        /*0f48*/ 	.word	0x00009c20
        /*0f4c*/ 	.word	0x00000006
        /*0f50*/ 	.word	0x00000000
        /*0f54*/ 	.short	0x010a
        /*0f56*/ 	.byte	0x3f
	.zero		1


	//   ....[236]....
        /*0f58*/ 	.word	0x00009c70
        /*0f5c*/ 	.word	0x00000007
        /*0f60*/ 	.word	0x00000000
        /*0f64*/ 	.short	0x010a
        /*0f66*/ 	.byte	0x3f
	.zero		1


	//   ....[237]....
        /*0f68*/ 	.word	0x00009cc0
        /*0f6c*/ 	.word	0x00000006
        /*0f70*/ 	.word	0x00000000
        /*0f74*/ 	.short	0x010a
        /*0f76*/ 	.byte	0x3f
	.zero		1


	//   ....[238]....
        /*0f78*/ 	.word	0x00009d10
        /*0f7c*/ 	.word	0x00000007
        /*0f80*/ 	.word	0x00000000
        /*0f84*/ 	.short	0x010a
        /*0f86*/ 	.byte	0x3f
	.zero		1


	//   ....[239]....
        /*0f88*/ 	.word	0x00009d60
        /*0f8c*/ 	.word	0x00000006
        /*0f90*/ 	.word	0x00000000
        /*0f94*/ 	.short	0x010a
        /*0f96*/ 	.byte	0x3f
	.zero		1


	//   ....[240]....
        /*0f98*/ 	.word	0x00009db0
        /*0f9c*/ 	.word	0x00000007
        /*0fa0*/ 	.word	0x00000000
        /*0fa4*/ 	.short	0x010a
        /*0fa6*/ 	.byte	0x3f
	.zero		1


	//   ....[241]....
        /*0fa8*/ 	.word	0x00009e00
        /*0fac*/ 	.word	0x00000006
        /*0fb0*/ 	.word	0x00000000
        /*0fb4*/ 	.short	0x010a
        /*0fb6*/ 	.byte	0x3f
	.zero		1


	//   ....[242]....
        /*0fb8*/ 	.word	0x00009e50
        /*0fbc*/ 	.word	0x00000007
        /*0fc0*/ 	.word	0x00000000
        /*0fc4*/ 	.short	0x010a
        /*0fc6*/ 	.byte	0x3f
	.zero		1


	//   ....[243]....
        /*0fc8*/ 	.word	0x00009ea0
        /*0fcc*/ 	.word	0x00000006
        /*0fd0*/ 	.word	0x00000000
        /*0fd4*/ 	.short	0x010a
        /*0fd6*/ 	.byte	0x3f
	.zero		1


	//   ....[244]....
        /*0fd8*/ 	.word	0x00009ef0
        /*0fdc*/ 	.word	0x00000007
        /*0fe0*/ 	.word	0x00000000
        /*0fe4*/ 	.short	0x010a
        /*0fe6*/ 	.byte	0x3f
	.zero		1


	//   ....[245]....
        /*0fe8*/ 	.word	0x00009f40
        /*0fec*/ 	.word	0x00000006
        /*0ff0*/ 	.word	0x00000000
        /*0ff4*/ 	.short	0x010a
        /*0ff6*/ 	.byte	0x3f
	.zero		1


	//----- nvinfo : EIATTR_NUM_MBARRIERS
	.align		4
.L_28:
        /*0ff8*/ 	.byte	0x03, 0x38
        /*0ffa*/ 	.short	0x0076


	//----- nvinfo : EIATTR_EXIT_INSTR_OFFSETS
	.align		4
        /*0ffc*/ 	.byte	0x04, 0x1c
        /*0ffe*/ 	.short	(.L_30 - .L_29)


	//   ....[0]....
.L_29:
        /*1000*/ 	.word	0x00001a50


	//   ....[1]....
        /*1004*/ 	.word	0x00001ab0


	//   ....[2]....
        /*1008*/ 	.word	0x00005d50


	//   ....[3]....
        /*100c*/ 	.word	0x00005d80


	//   ....[4]....
        /*1010*/ 	.word	0x00008b70


	//----- nvinfo : EIATTR_MAX_THREADS
	.align		4
.L_30:
        /*1014*/ 	.byte	0x04, 0x05
        /*1016*/ 	.short	(.L_32 - .L_31)
.L_31:
        /*1018*/ 	.word	0x00000180
        /*101c*/ 	.word	0x00000001
        /*1020*/ 	.word	0x00000001


	//----- nvinfo : EIATTR_CRS_STACK_SIZE
	.align		4
.L_32:
        /*1024*/ 	.byte	0x04, 0x1e
        /*1026*/ 	.short	(.L_34 - .L_33)
.L_33:
        /*1028*/ 	.word	0x00000000


	//----- nvinfo : EIATTR_CBANK_PARAM_SIZE
	.align		4
.L_34:
        /*102c*/ 	.byte	0x03, 0x19
        /*102e*/ 	.short	0x0470


	//----- nvinfo : EIATTR_PARAM_CBANK
	.align		4
        /*1030*/ 	.byte	0x04, 0x0a
        /*1032*/ 	.short	(.L_36 - .L_35)
	.align		4
.L_35:
        /*1034*/ 	.word	index@(.nv.constant0._ZN7cutlass13device_kernelINS_4gemm6kernel13GemmUniversalIN4cute5tupleIJiiiiEEENS1_10collective13CollectiveMmaINS1_37MainloopSm90TmaGmmaWarpSpecializedFP8ILi56ENS5_IJNS4_1CILi2EEESB_NSA_ILi1EEEEEENS1_32KernelTmaWarpSpecializedPingpongEEENS5_IJNSA_ILi64EEESG_NSA_ILi32EEEEEENS_12float_e4m3_tENS5_IJlSC_lEEESJ_SK_NS4_8TiledMMAINS4_8MMA_AtomIJNS4_4SM904GMMA30MMA_64x64x32_F32E4M3E4M3_SS_TNILNSO_7ScaleInE1ELSQ_1EEEEEENS4_6LayoutINS5_IJSC_SC_SC_EEENS5_IJNSA_ILi0EEESV_SV_EEEEENS5_IJNS4_10UnderscoreESY_SY_EEEEENS4_23SM90_TMA_LOAD_MULTICASTENS4_14ComposedLayoutINS4_7SwizzleILi1ELi4ELi3EEENS4_18smem_ptr_flag_bitsILi8EEENST_INS5_IJNSA_ILi8EEESH_EEENS5_IJSH_SC_EEEEEEEvNS4_8identityES11_S1B_vS1C_EENS_8epilogue10collective6detail29Sm90TmaWarpSpecializedAdapterINS1F_15DefaultEpilogueISJ_SK_SK_NS1E_6thread17LinearCombinationISJ_Li1EffLNS1J_9ScaleType4KindE0ELNS_15FloatRoundStyleE2ESJ_EENS1_15EpilogueDefaultEEEEEvvEEEEvNT_6ParamsE)
        /*1038*/ 	.short	0x0210
        /*103a*/ 	.short	0x0470


	//----- nvinfo : EIATTR_SW_WAR
	.align		4
.L_36:
        /*103c*/ 	.byte	0x04, 0x36
        /*103e*/ 	.short	(.L_38 - .L_37)
.L_37:
        /*1040*/ 	.word	0x00000008
.L_38:


//--------------------- .nv.callgraph             --------------------------
	.section	.nv.callgraph,"",@"SHT_CUDA_CALLGRAPH"
	.align	4
	.sectionentsize	8
	.align		4
        /*0000*/ 	.word	0x00000000
	.align		4
        /*0004*/ 	.word	0xffffffff
	.align		4
        /*0008*/ 	.word	0x00000000
	.align		4
        /*000c*/ 	.word	0xfffffffe
	.align		4
        /*0010*/ 	.word	0x00000000
	.align		4
        /*0014*/ 	.word	0xfffffffd
	.align		4
        /*0018*/ 	.word	0x00000000
	.align		4
        /*001c*/ 	.word	0xfffffffc


//--------------------- .nv.constant4             --------------------------
	.section	.nv.constant4,"a",@progbits
	.align	8
	.align		8
.nv.constant4:
        /*0000*/ 	.dword	_ZN40_INTERNAL_38b9177a_4_k_cu_7715abad_192004cuda3std3__45__cpo5beginE
	.align		8
        /*0008*/ 	.dword	_ZN40_INTERNAL_38b9177a_4_k_cu_7715abad_192004cuda3std3__45__cpo3endE
	.align		8
        /*0010*/ 	.dword	_ZN40_INTERNAL_38b9177a_4_k_cu_7715abad_192004cuda3std3__45__cpo6cbeginE
	.align		8
        /*0018*/ 	.dword	_ZN40_INTERNAL_38b9177a_4_k_cu_7715abad_192004cuda3std3__45__cpo4cendE
	.align		8
        /*0020*/ 	.dword	_ZN40_INTERNAL_38b9177a_4_k_cu_7715abad_192004cuda3std3__442_GLOBAL__N__38b9177a_4_k_cu_7715abad_192006ignoreE
	.align		8
        /*0028*/ 	.dword	_ZN40_INTERNAL_38b9177a_4_k_cu_7715abad_192004cuda3std3__419piecewise_constructE
	.align		8
        /*0030*/ 	.dword	_ZN40_INTERNAL_38b9177a_4_k_cu_7715abad_192004cuda3std3__48in_placeE
	.align		8
        /*0038*/ 	.dword	_ZN40_INTERNAL_38b9177a_4_k_cu_7715abad_192004cuda3std6ranges3__45__cpo4swapE
	.align		8
        /*0040*/ 	.dword	_ZN40_INTERNAL_38b9177a_4_k_cu_7715abad_192004cuda3std6ranges3__45__cpo9iter_moveE
	.align		8
        /*0048*/ 	.dword	_ZN40_INTERNAL_38b9177a_4_k_cu_7715abad_192004cute7productE
	.align		8
        /*0050*/ 	.dword	_ZN40_INTERNAL_38b9177a_4_k_cu_7715abad_192004cute1_E


//--------------------- .text._ZN7cutlass13device_kernelINS_4gemm6kernel13GemmUniversalIN4cute5tupleIJiiiiEEENS1_10collective13CollectiveMmaINS1_37MainloopSm90TmaGmmaWarpSpecializedFP8ILi56ENS5_IJNS4_1CILi2EEESB_NSA_ILi1EEEEEENS1_32KernelTmaWarpSpecializedPingpongEEENS5_IJNSA_ILi64EEESG_NSA_ILi32EEEEEENS_12float_e4m3_tENS5_IJlSC_lEEESJ_SK_NS4_8TiledMMAINS4_8MMA_AtomIJNS4_4SM904GMMA30MMA_64x64x32_F32E4M3E4M3_SS_TNILNSO_7ScaleInE1ELSQ_1EEEEEENS4_6LayoutINS5_IJSC_SC_SC_EEENS5_IJNSA_ILi0EEESV_SV_EEEEENS5_IJNS4_10UnderscoreESY_SY_EEEEENS4_23SM90_TMA_LOAD_MULTICASTENS4_14ComposedLayoutINS4_7SwizzleILi1ELi4ELi3EEENS4_18smem_ptr_flag_bitsILi8EEENST_INS5_IJNSA_ILi8EEESH_EEENS5_IJSH_SC_EEEEEEEvNS4_8identityES11_S1B_vS1C_EENS_8epilogue10collective6detail29Sm90TmaWarpSpecializedAdapterINS1F_15DefaultEpilogueISJ_SK_SK_NS1E_6thread17LinearCombinationISJ_Li1EffLNS1J_9ScaleType4KindE0ELNS_15FloatRoundStyleE2ESJ_EENS1_15EpilogueDefaultEEEEEvvEEEEvNT_6ParamsE --------------------------
	.section	.text._ZN7cutlass13device_kernelINS_4gemm6kernel13GemmUniversalIN4cute5tupleIJiiiiEEENS1_10collective13CollectiveMmaINS1_37MainloopSm90TmaGmmaWarpSpecializedFP8ILi56ENS5_IJNS4_1CILi2EEESB_NSA_ILi1EEEEEENS1_32KernelTmaWarpSpecializedPingpongEEENS5_IJNSA_ILi64EEESG_NSA_ILi32EEEEEENS_12float_e4m3_tENS5_IJlSC_lEEESJ_SK_NS4_8TiledMMAINS4_8MMA_AtomIJNS4_4SM904GMMA30MMA_64x64x32_F32E4M3E4M3_SS_TNILNSO_7ScaleInE1ELSQ_1EEEEEENS4_6LayoutINS5_IJSC_SC_SC_EEENS5_IJNSA_ILi0EEESV_SV_EEEEENS5_IJNS4_10UnderscoreESY_SY_EEEEENS4_23SM90_TMA_LOAD_MULTICASTENS4_14ComposedLayoutINS4_7SwizzleILi1ELi4ELi3EEENS4_18smem_ptr_flag_bitsILi8EEENST_INS5_IJNSA_ILi8EEESH_EEENS5_IJSH_SC_EEEEEEEvNS4_8identityES11_S1B_vS1C_EENS_8epilogue10collective6detail29Sm90TmaWarpSpecializedAdapterINS1F_15DefaultEpilogueISJ_SK_SK_NS1E_6thread17LinearCombinationISJ_Li1EffLNS1J_9ScaleType4KindE0ELNS_15FloatRoundStyleE2ESJ_EENS1_15EpilogueDefaultEEEEEvvEEEEvNT_6ParamsE,"ax",@progbits
	.align	128
.text._ZN7cutlass13device_kernelINS_4gemm6kernel13GemmUniversalIN4cute5tupleIJiiiiEEENS1_10collective13CollectiveMmaINS1_37MainloopSm90TmaGmmaWarpSpecializedFP8ILi56ENS5_IJNS4_1CILi2EEESB_NSA_ILi1EEEEEENS1_32KernelTmaWarpSpecializedPingpongEEENS5_IJNSA_ILi64EEESG_NSA_ILi32EEEEEENS_12float_e4m3_tENS5_IJlSC_lEEESJ_SK_NS4_8TiledMMAINS4_8MMA_AtomIJNS4_4SM904GMMA30MMA_64x64x32_F32E4M3E4M3_SS_TNILNSO_7ScaleInE1ELSQ_1EEEEEENS4_6LayoutINS5_IJSC_SC_SC_EEENS5_IJNSA_ILi0EEESV_SV_EEEEENS5_IJNS4_10UnderscoreESY_SY_EEEEENS4_23SM90_TMA_LOAD_MULTICASTENS4_14ComposedLayoutINS4_7SwizzleILi1ELi4ELi3EEENS4_18smem_ptr_flag_bitsILi8EEENST_INS5_IJNSA_ILi8EEESH_EEENS5_IJSH_SC_EEEEEEEvNS4_8identityES11_S1B_vS1C_EENS_8epilogue10collective6detail29Sm90TmaWarpSpecializedAdapterINS1F_15DefaultEpilogueISJ_SK_SK_NS1E_6thread17LinearCombinationISJ_Li1EffLNS1J_9ScaleType4KindE0ELNS_15FloatRoundStyleE2ESJ_EENS1_15EpilogueDefaultEEEEEvvEEEEvNT_6ParamsE:
        .type           _ZN7cutlass13device_kernelINS_4gemm6kernel13GemmUniversalIN4cute5tupleIJiiiiEEENS1_10collective13CollectiveMmaINS1_37MainloopSm90TmaGmmaWarpSpecializedFP8ILi56ENS5_IJNS4_1CILi2EEESB_NSA_ILi1EEEEEENS1_32KernelTmaWarpSpecializedPingpongEEENS5_IJNSA_ILi64EEESG_NSA_ILi32EEEEEENS_12float_e4m3_tENS5_IJlSC_lEEESJ_SK_NS4_8TiledMMAINS4_8MMA_AtomIJNS4_4SM904GMMA30MMA_64x64x32_F32E4M3E4M3_SS_TNILNSO_7ScaleInE1ELSQ_1EEEEEENS4_6LayoutINS5_IJSC_SC_SC_EEENS5_IJNSA_ILi0EEESV_SV_EEEEENS5_IJNS4_10UnderscoreESY_SY_EEEEENS4_23SM90_TMA_LOAD_MULTICASTENS4_14ComposedLayoutINS4_7SwizzleILi1ELi4ELi3EEENS4_18smem_ptr_flag_bitsILi8EEENST_INS5_IJNSA_ILi8EEESH_EEENS5_IJSH_SC_EEEEEEEvNS4_8identityES11_S1B_vS1C_EENS_8epilogue10collective6detail29Sm90TmaWarpSpecializedAdapterINS1F_15DefaultEpilogueISJ_SK_SK_NS1E_6thread17LinearCombinationISJ_Li1EffLNS1J_9ScaleType4KindE0ELNS_15FloatRoundStyleE2ESJ_EENS1_15EpilogueDefaultEEEEEvvEEEEvNT_6ParamsE,@function
        .size           _ZN7cutlass13device_kernelINS_4gemm6kernel13GemmUniversalIN4cute5tupleIJiiiiEEENS1_10collective13CollectiveMmaINS1_37MainloopSm90TmaGmmaWarpSpecializedFP8ILi56ENS5_IJNS4_1CILi2EEESB_NSA_ILi1EEEEEENS1_32KernelTmaWarpSpecializedPingpongEEENS5_IJNSA_ILi64EEESG_NSA_ILi32EEEEEENS_12float_e4m3_tENS5_IJlSC_lEEESJ_SK_NS4_8TiledMMAINS4_8MMA_AtomIJNS4_4SM904GMMA30MMA_64x64x32_F32E4M3E4M3_SS_TNILNSO_7ScaleInE1ELSQ_1EEEEEENS4_6LayoutINS5_IJSC_SC_SC_EEENS5_IJNSA_ILi0EEESV_SV_EEEEENS5_IJNS4_10UnderscoreESY_SY_EEEEENS4_23SM90_TMA_LOAD_MULTICASTENS4_14ComposedLayoutINS4_7SwizzleILi1ELi4ELi3EEENS4_18smem_ptr_flag_bitsILi8EEENST_INS5_IJNSA_ILi8EEESH_EEENS5_IJSH_SC_EEEEEEEvNS4_8identityES11_S1B_vS1C_EENS_8epilogue10collective6detail29Sm90TmaWarpSpecializedAdapterINS1F_15DefaultEpilogueISJ_SK_SK_NS1E_6thread17LinearCombinationISJ_Li1EffLNS1J_9ScaleType4KindE0ELNS_15FloatRoundStyleE2ESJ_EENS1_15EpilogueDefaultEEEEEvvEEEEvNT_6ParamsE,(.L_x_249 - _ZN7cutlass13device_kernelINS_4gemm6kernel13GemmUniversalIN4cute5tupleIJiiiiEEENS1_10collective13CollectiveMmaINS1_37MainloopSm90TmaGmmaWarpSpecializedFP8ILi56ENS5_IJNS4_1CILi2EEESB_NSA_ILi1EEEEEENS1_32KernelTmaWarpSpecializedPingpongEEENS5_IJNSA_ILi64EEESG_NSA_ILi32EEEEEENS_12float_e4m3_tENS5_IJlSC_lEEESJ_SK_NS4_8TiledMMAINS4_8MMA_AtomIJNS4_4SM904GMMA30MMA_64x64x32_F32E4M3E4M3_SS_TNILNSO_7ScaleInE1ELSQ_1EEEEEENS4_6LayoutINS5_IJSC_SC_SC_EEENS5_IJNSA_ILi0EEESV_SV_EEEEENS5_IJNS4_10UnderscoreESY_SY_EEEEENS4_23SM90_TMA_LOAD_MULTICASTENS4_14ComposedLayoutINS4_7SwizzleILi1ELi4ELi3EEENS4_18smem_ptr_flag_bitsILi8EEENST_INS5_IJNSA_ILi8EEESH_EEENS5_IJSH_SC_EEEEEEEvNS4_8identityES11_S1B_vS1C_EENS_8epilogue10collective6detail29Sm90TmaWarpSpecializedAdapterINS1F_15DefaultEpilogueISJ_SK_SK_NS1E_6thread17LinearCombinationISJ_Li1EffLNS1J_9ScaleType4KindE0ELNS_15FloatRoundStyleE2ESJ_EENS1_15EpilogueDefaultEEEEEvvEEEEvNT_6ParamsE)
        .other          _ZN7cutlass13device_kernelINS_4gemm6kernel13GemmUniversalIN4cute5tupleIJiiiiEEENS1_10collective13CollectiveMmaINS1_37MainloopSm90TmaGmmaWarpSpecializedFP8ILi56ENS5_IJNS4_1CILi2EEESB_NSA_ILi1EEEEEENS1_32KernelTmaWarpSpecializedPingpongEEENS5_IJNSA_ILi64EEESG_NSA_ILi32EEEEEENS_12float_e4m3_tENS5_IJlSC_lEEESJ_SK_NS4_8TiledMMAINS4_8MMA_AtomIJNS4_4SM904GMMA30MMA_64x64x32_F32E4M3E4M3_SS_TNILNSO_7ScaleInE1ELSQ_1EEEEEENS4_6LayoutINS5_IJSC_SC_SC_EEENS5_IJNSA_ILi0EEESV_SV_EEEEENS5_IJNS4_10UnderscoreESY_SY_EEEEENS4_23SM90_TMA_LOAD_MULTICASTENS4_14ComposedLayoutINS4_7SwizzleILi1ELi4ELi3EEENS4_18smem_ptr_flag_bitsILi8EEENST_INS5_IJNSA_ILi8EEESH_EEENS5_IJSH_SC_EEEEEEEvNS4_8identityES11_S1B_vS1C_EENS_8epilogue10collective6detail29Sm90TmaWarpSpecializedAdapterINS1F_15DefaultEpilogueISJ_SK_SK_NS1E_6thread17LinearCombinationISJ_Li1EffLNS1J_9ScaleType4KindE0ELNS_15FloatRoundStyleE2ESJ_EENS1_15EpilogueDefaultEEEEEvvEEEEvNT_6ParamsE,@"STO_CUDA_ENTRY STV_DEFAULT"
_ZN7cutlass13device_kernelINS_4gemm6kernel13GemmUniversalIN4cute5tupleIJiiiiEEENS1_10collective13CollectiveMmaINS1_37MainloopSm90TmaGmmaWarpSpecializedFP8ILi56ENS5_IJNS4_1CILi2EEESB_NSA_ILi1EEEEEENS1_32KernelTmaWarpSpecializedPingpongEEENS5_IJNSA_ILi64EEESG_NSA_ILi32EEEEEENS_12float_e4m3_tENS5_IJlSC_lEEESJ_SK_NS4_8TiledMMAINS4_8MMA_AtomIJNS4_4SM904GMMA30MMA_64x64x32_F32E4M3E4M3_SS_TNILNSO_7ScaleInE1ELSQ_1EEEEEENS4_6LayoutINS5_IJSC_SC_SC_EEENS5_IJNSA_ILi0EEESV_SV_EEEEENS5_IJNS4_10UnderscoreESY_SY_EEEEENS4_23SM90_TMA_LOAD_MULTICASTENS4_14ComposedLayoutINS4_7SwizzleILi1ELi4ELi3EEENS4_18smem_ptr_flag_bitsILi8EEENST_INS5_IJNSA_ILi8EEESH_EEENS5_IJSH_SC_EEEEEEEvNS4_8identityES11_S1B_vS1C_EENS_8epilogue10collective6detail29Sm90TmaWarpSpecializedAdapterINS1F_15DefaultEpilogueISJ_SK_SK_NS1E_6thread17LinearCombinationISJ_Li1EffLNS1J_9ScaleType4KindE0ELNS_15FloatRoundStyleE2ESJ_EENS1_15EpilogueDefaultEEEEEvvEEEEvNT_6ParamsE:
[----:B------:R-:W-:Y:S01]  /*0000*/  LDC R1, c[0x0][0x28] ;  /* 0x00000a00ff017b82 */ /* 0x000fe20000000800 */
[----:B------:R-:W0:Y:S01]  /*0010*/  S2R R11, SR_TID.X ;  /* 0x00000000000b7919 */ /* 0x000e220000002100 */
[----:B------:R-:W-:Y:S01]  /*0020*/  ELECT P0, URZ, PT ;  /* 0x00000000003f782f */ /* 0x000fe20003800000 */
[----:B------:R-:W-:Y:S01]  /*0030*/  BSSY B0, `(.L_x_0) ;  /* 0x000000f000007945 */ /* 0x000fe20003800000 */
[--C-:B0-----:R-:W-:Y:S02]  /*0040*/  SHF.R.U32.HI R0, RZ, 0x5, R11.reuse ;  /* 0x00000005ff007819 */ /* 0x101fe4000001160b */
[----:B------:R-:W-:-:S03]  /*0050*/  SHF.R.U32.HI R5, RZ, 0x7, R11 ;  /* 0x00000007ff057819 */ /* 0x000fc6000001160b */
[----:B------:R-:W0:Y:S04]  /*0060*/  SHFL.IDX PT, R2, R0, RZ, 0x1f ;  /* 0x00001fff00027589 */ /* 0x000e2800000e0000 */
[----:B------:R1:W2:Y:S01]  /*0070*/  SHFL.IDX PT, R6, R5, RZ, 0x1f ;  /* 0x00001fff05067589 */ /* 0x0002a200000e0000 */
[----:B0-----:R-:W-:-:S13]  /*0080*/  ISETP.NE.OR P0, PT, R2, RZ, !P0 ;  /* 0x000000ff0200720c */ /* 0x001fda0004705670 */
[----:B-12---:R-:W-:Y:S05]  /*0090*/  @P0 BRA `(.L_x_1) ;  /* 0x0000000000200947 */ /* 0x006fea0003800000 */
[----:B------:R-:W-:Y:S02]  /*00a0*/  ULDC.64 UR4, c[0x0][0x198] ;  /* 0x0000660000047ab9 */ /* 0x000fe40000000a00 */
[----:B------:R-:W-:Y:S02]  /*00b0*/  UIADD3 UR6, UP0, UR4, 0xf0, URZ ;  /* 0x000000f004067890 */ /* 0x000fe4000ff1e03f */
[----:B------:R-:W-:Y:S02]  /*00c0*/  UIADD3 UR4, UP1, UR4, 0x1f0, URZ ;  /* 0x000001f004047890 */ /* 0x000fe4000ff3e03f */
[----:B------:R-:W-:Y:S02]  /*00d0*/  UIADD3.X UR7, URZ, UR5, URZ, UP0, !UPT ;  /* 0x000000053f077290 */ /* 0x000fe400087fe43f */
[----:B------:R-:W-:-:S07]  /*00e0*/  UIADD3.X UR5, URZ, UR5, URZ, UP1, !UPT ;  /* 0x000000053f057290 */ /* 0x000fce0008ffe43f */
[----:B------:R0:W-:Y:S02]  /*00f0*/  UTMACCTL.PF [UR6] ;  /* 0x00000000060079b9 */ /* 0x0001e40008040000 */
[----:B------:R0:W-:Y:S02]  /*0100*/  UTMACCTL.PF [UR4] ;  /* 0x00000000040079b9 */ /* 0x0001e40008040000 */
[----:B0-----:R-:W-:Y:S01]  /*0110*/  NOP ;  /* 0x0000000000007918 */ /* 0x001fe20000000000 */
.L_x_1:
[----:B------:R-:W-:Y:S05]  /*0120*/  BSYNC B0 ;  /* 0x0000000000007941 */ /* 0x000fea0003800000 */
.L_x_0:
[----:B------:R-:W0:Y:S02]  /*0130*/  SHFL.IDX PT, R7, R0, RZ, 0x1f ;  /* 0x00001fff00077589 */ /* 0x000e2400000e0000 */
[----:B0-----:R-:W-:-:S13]  /*0140*/  ISETP.NE.AND P0, PT, R7, RZ, PT ;  /* 0x000000ff0700720c */ /* 0x001fda0003f05270 */
[----:B------:R-:W-:Y:S05]  /*0150*/  @P0 BRA `(.L_x_2) ;  /* 0x0000000800040947 */ /* 0x000fea0003800000 */
[----:B------:R-:W-:Y:S01]  /*0160*/  ELECT P0, URZ, PT ;  /* 0x00000000003f782f */ /* 0x000fe20003800000 */
[----:B------:R-:W-:-:S12]  /*0170*/  BSSY B0, `(.L_x_2) ;  /* 0x000007f000007945 */ /* 0x000fd80003800000 */
[----:B------:R-:W-:Y:S05]  /*0180*/  @!P0 BRA `(.L_x_3) ;  /* 0x0000000400f48947 */ /* 0x000fea0003800000 */
[----:B------:R-:W0:Y:S01]  /*0190*/  S2UR UR8, SR_CgaCtaId ;  /* 0x00000000000879c3 */ /* 0x000e220000008800 */
[----:B------:R-:W-:Y:S01]  /*01a0*/  UMOV UR4, 0x400 ;  /* 0x0000040000047882 */ /* 0x000fe20000000000 */
[----:B------:R-:W-:Y:S01]  /*01b0*/  UMOV UR5, 0x1 ;  /* 0x0000000100057882 */ /* 0x000fe20000000000 */
[----:B------:R-:W-:Y:S02]  /*01c0*/  UMOV UR6, 0x3 ;  /* 0x0000000300067882 */ /* 0x000fe40000000000 */
[----:B------:R-:W-:-:S04]  /*01d0*/  UIADD3 UR6, -UR6, 0x100000, URZ ;  /* 0x0010000006067890 */ /* 0x000fc8000fffe13f */
[----:B------:R-:W-:Y:S02]  /*01e0*/  USHF.L.U32 UR7, UR6, 0xb, URZ ;  /* 0x0000000b06077899 */ /* 0x000fe4000800063f */
[----:B------:R-:W-:Y:S02]  /*01f0*/  USHF.L.U32 UR6, UR6, 0x1, URZ ;  /* 0x0000000106067899 */ /* 0x000fe4000800063f */
[----:B0-----:R-:W-:Y:S02]  /*0200*/  ULEA UR8, UR8, UR4, 0x18 ;  /* 0x0000000408087291 */ /* 0x001fe4000f8ec03f */
[----:B------:R-:W-:-:S04]  /*0210*/  UIADD3 UR4, -UR5, 0x100000, URZ ;  /* 0x0010000005047890 */ /* 0x000fc8000fffe13f */
[----:B------:R-:W-:Y:S02]  /*0220*/  USHF.L.U32 UR5, UR4, 0xb, URZ ;  /* 0x0000000b04057899 */ /* 0x000fe4000800063f */
[----:B------:R-:W-:Y:S01]  /*0230*/  USHF.L.U32 UR4, UR4, 0x1, URZ ;  /* 0x0000000104047899 */ /* 0x000fe2000800063f */
[----:B------:R-:W0:Y:S11]  /*0240*/  FENCE.VIEW.ASYNC.S ;  /* 0x00000000000073c6 */ /* 0x000e360000000000 */
[----:B0-----:R0:W1:Y:S01]  /*0250*/  SYNCS.EXCH.64 URZ, [UR8], UR4 ;  /* 0x00000004083f75b2 */ /* 0x0010620008000100 */
[----:B------:R0:W2:Y:S01]  /*0260*/  SYNCS.EXCH.64 URZ, [UR8+0x1c0], UR6 ;  /* 0x0001c006083f75b2 */ /* 0x0000a20008000100 */
[----:B------:R0:W3:Y:S01]  /*0270*/  SYNCS.EXCH.64 URZ, [UR8+0x8], UR4 ;  /* 0x00000804083f75b2 */ /* 0x0000e20008000100 */
[----:B------:R0:W4:Y:S01]  /*0280*/  SYNCS.EXCH.64 URZ, [UR8+0x1c8], UR6 ;  /* 0x0001c806083f75b2 */ /* 0x0001220008000100 */
[----:B------:R0:W0:Y:S01]  /*0290*/  SYNCS.EXCH.64 URZ, [UR8+0x10], UR4 ;  /* 0x00001004083f75b2 */ /* 0x0000220008000100 */
        /* <DEDUP_REMOVED lines=107> */
[----:B-1234-:R-:W-:Y:S01]  /*0950*/  NOP ;  /* 0x0000000000007918 */ /* 0x01efe20000000000 */
.L_x_3:
[----:B0-----:R-:W-:Y:S05]  /*0960*/  BSYNC B0 ;  /* 0x0000000000007941 */ /* 0x001fea0003800000 */
.L_x_2:
[----:B------:R-:W0:Y:S01]  /*0970*/  SHFL.IDX PT, R3, R0, RZ, 0x1f ;  /* 0x00001fff00037589 */ /* 0x000e2200000e0000 */
[----:B------:R-:W-:Y:S01]  /*0980*/  SHF.R.S32.HI R4, RZ, 0x1f, R11 ;  /* 0x0000001fff047819 */ /* 0x000fe2000001140b */
[----:B------:R-:W1:Y:S01]  /*0990*/  S2UR UR12, SR_CTAID.X ;  /* 0x00000000000c79c3 */ /* 0x000e620000002500 */
[----:B------:R-:W-:Y:S01]  /*09a0*/  ELECT P0, URZ, PT ;  /* 0x00000000003f782f */ /* 0x000fe20003800000 */
[----:B------:R2:W3:Y:S01]  /*09b0*/  SHFL.IDX PT, R8, R0, RZ, 0x1f ;  /* 0x00001fff00087589 */ /* 0x0004e200000e0000 */
[----:B------:R-:W-:Y:S02]  /*09c0*/  LEA.HI R4, R4, R11, RZ, 0x7 ;  /* 0x0000000b04047211 */ /* 0x000fe400078f38ff */
[----:B------:R-:W-:Y:S01]  /*09d0*/  ELECT P1, URZ, PT ;  /* 0x00000000003f782f */ /* 0x000fe20003820000 */
[----:B------:R-:W-:Y:S01]  /*09e0*/  NOP ;  /* 0x0000000000007918 */ /* 0x000fe20000000000 */
[----:B------:R-:W4:Y:S01]  /*09f0*/  S2R R16, SR_CTAID.Y ;  /* 0x0000000000107919 */ /* 0x000f220000002600 */
[----:B------:R-:W-:Y:S01]  /*0a00*/  LOP3.LUT R4, R4, 0xffffff80, RZ, 0xc0, !PT ;  /* 0xffffff8004047812 */ /* 0x000fe200078ec0ff */
[----:B------:R-:W-:Y:S01]  /*0a10*/  ULDC UR4, c[0x0][0x150] ;  /* 0x0000540000047ab9 */ /* 0x000fe20000000800 */
[----:B------:R-:W5:Y:S01]  /*0a20*/  LDC R12, c[0x0][0x144] ;  /* 0x00005100ff0c7b82 */ /* 0x000f620000000800 */
[----:B------:R3:W5:Y:S01]  /*0a30*/  SHFL.IDX PT, R14, R5, RZ, 0x1f ;  /* 0x00001fff050e7589 */ /* 0x00076200000e0000 */
[----:B------:R-:W-:Y:S01]  /*0a40*/  UMOV UR11, 0x80 ;  /* 0x00000080000b7882 */ /* 0x000fe20000000000 */
[----:B------:R-:W-:Y:S01]  /*0a50*/  IMAD.IADD R10, R11, 0x1, -R4 ;  /* 0x000000010b0a7824 */ /* 0x000fe200078e0a04 */
[----:B------:R-:W-:Y:S01]  /*0a60*/  NOP ;  /* 0x0000000000007918 */ /* 0x000fe20000000000 */
[C---:B------:R-:W-:Y:S01]  /*0a70*/  VIADD R38, R6.reuse, 0xffffffff ;  /* 0xffffffff06267836 */ /* 0x040fe20000000000 */
[----:B------:R-:W-:-:S02]  /*0a80*/  ISETP.NE.AND P5, PT, R6, RZ, PT ;  /* 0x000000ff0600720c */ /* 0x000fc40003fa5270 */
[----:B------:R-:W-:Y:S01]  /*0a90*/  SHF.R.S32.HI R19, RZ, 0x1f, R10 ;  /* 0x0000001fff137819 */ /* 0x000fe2000001140a */
[----:B------:R-:W5:Y:S01]  /*0aa0*/  LDC R13, c[0x0][0x140] ;  /* 0x00005000ff0d7b82 */ /* 0x000f620000000800 */
[----:B------:R-:W-:Y:S02]  /*0ab0*/  ISETP.GE.U32.AND P6, PT, R38, 0x2, PT ;  /* 0x000000022600780c */ /* 0x000fe40003fc6070 */
[----:B0-----:R-:W-:Y:S02]  /*0ac0*/  ISETP.NE.OR P0, PT, R3, RZ, !P0 ;  /* 0x000000ff0300720c */ /* 0x001fe40004705670 */
[----:B------:R-:W-:Y:S02]  /*0ad0*/  LEA.HI R3, R19, R10, RZ, 0x3 ;  /* 0x0000000a13037211 */ /* 0x000fe400078f18ff */
[----:B-1----:R-:W-:Y:S01]  /*0ae0*/  I2FP.F32.U32 R4, UR12 ;  /* 0x0000000c00047c45 */ /* 0x002fe20008201000 */
[----:B------:R-:W0:Y:S01]  /*0af0*/  LDC R27, c[0x0][0x148] ;  /* 0x00005200ff1b7b82 */ /* 0x000e220000000800 */
[----:B--2---:R-:W-:-:S02]  /*0b00*/  SHF.R.S32.HI R0, RZ, 0x3, R3 ;  /* 0x00000003ff007819 */ /* 0x004fc40000011403 */
[----:B---3--:R-:W-:Y:S01]  /*0b10*/  ISETP.NE.OR P1, PT, R8, RZ, !P1 ;  /* 0x000000ff0800720c */ /* 0x008fe20004f25670 */
[----:B------:R-:W-:Y:S01]  /*0b20*/  FMUL R9, R4, UR4 ;  /* 0x0000000404097c20 */ /* 0x000fe20008400000 */
[----:B------:R-:W-:Y:S01]  /*0b30*/  SHF.R.S32.HI R3, RZ, 0x1f, R3 ;  /* 0x0000001fff037819 */ /* 0x000fe20000011403 */
[----:B------:R-:W-:Y:S01]  /*0b40*/  ULDC UR4, c[0x0][0x154] ;  /* 0x0000550000047ab9 */ /* 0x000fe20000000800 */
[----:B------:R-:W-:Y:S01]  /*0b50*/  SHF.R.S32.HI R8, RZ, 0x1f, R7 ;  /* 0x0000001fff087819 */ /* 0x000fe20000011407 */
[----:B------:R-:W-:Y:S01]  /*0b60*/  VOTEU.ALL UP1, P0 ;  /* 0x00000000003f7886 */ /* 0x000fe20000020000 */
[----:B------:R-:W-:Y:S01]  /*0b70*/  LEA.HI R4, R3, R0, RZ, 0x2 ;  /* 0x0000000003047211 */ /* 0x000fe200078f10ff */
[----:B------:R-:W1:Y:S01]  /*0b80*/  F2I.U32.TRUNC.NTZ R9, R9 ;  /* 0x0000000900097305 */ /* 0x000e62000020f000 */
[----:B------:R-:W-:Y:S01]  /*0b90*/  LEA.HI R8, R8, R7, RZ, 0x2 ;  /* 0x0000000708087211 */ /* 0x000fe200078f10ff */
[----:B------:R-:W-:Y:S01]  /*0ba0*/  VOTEU.ALL UP0, P0 ;  /* 0x00000000003f7886 */ /* 0x000fe20000000000 */
[----:B------:R-:W-:Y:S01]  /*0bb0*/  SHF.R.S32.HI R3, RZ, 0x1f, R2 ;  /* 0x0000001fff037819 */ /* 0x000fe20000011402 */
[----:B------:R-:W2:Y:S01]  /*0bc0*/  @!UP1 S2UR UR7, SR_CgaCtaId ;  /* 0x00000000000799c3 */ /* 0x000ea20000008800 */
[----:B------:R-:W-:Y:S01]  /*0bd0*/  LOP3.LUT R5, R4, 0xfffffffc, RZ, 0xc0, !PT ;  /* 0xfffffffc04057812 */ /* 0x000fe200078ec0ff */
[----:B------:R-:W-:Y:S01]  /*0be0*/  VOTEU.ALL UP2, P1 ;  /* 0x00000000003f7886 */ /* 0x000fe20000840000 */
[----:B------:R-:W-:Y:S01]  /*0bf0*/  LOP3.LUT R8, R8, 0x3ffffffc, RZ, 0xc0, !PT ;  /* 0x3ffffffc08087812 */ /* 0x000fe200078ec0ff */
[----:B------:R-:W-:Y:S01]  /*0c00*/  @!UP1 UMOV UR6, 0x400 ;  /* 0x0000040000069882 */ /* 0x000fe20000000000 */
[----:B------:R-:W-:Y:S01]  /*0c10*/  LEA.HI R3, R3, R2, RZ, 0x2 ;  /* 0x0000000203037211 */ /* 0x000fe200078f10ff */
[----:B------:R-:W-:Y:S01]  /*0c20*/  IMAD.IADD R5, R0, 0x1, -R5 ;  /* 0x0000000100057824 */ /* 0x000fe200078e0a05 */
[----:B------:R-:W-:Y:S01]  /*0c30*/  @!UP2 UMOV UR9, 0x400 ;  /* 0x000004000009a882 */ /* 0x000fe20000000000 */
[----:B------:R-:W-:Y:S01]  /*0c40*/  IMAD.IADD R8, R7, 0x1, -R8 ;  /* 0x0000000107087824 */ /* 0x000fe200078e0a08 */
[----:B------:R-:W-:Y:S01]  /*0c50*/  LOP3.LUT R3, R3, 0xfffffffc, RZ, 0xc0, !PT ;  /* 0xfffffffc03037812 */ /* 0x000fe200078ec0ff */
[----:B------:R-:W3:Y:S01]  /*0c60*/  @!UP2 S2UR UR10, SR_CgaCtaId ;  /* 0x00000000000aa9c3 */ /* 0x000ee20000008800 */
[----:B-1----:R-:W-:Y:S01]  /*0c70*/  IMAD.MOV R9, RZ, RZ, -R9 ;  /* 0x000000ffff097224 */ /* 0x002fe200078e0a09 */
[----:B------:R-:W-:Y:S01]  /*0c80*/  VOTEU.ALL UP3, P1 ;  /* 0x00000000003f7886 */ /* 0x000fe20000860000 */
[----:B------:R-:W-:Y:S01]  /*0c90*/  IMAD R5, R8, 0x4, R5 ;  /* 0x0000000408057824 */ /* 0x000fe200078e0205 */
[----:B------:R-:W-:Y:S01]  /*0ca0*/  VOTEU.ALL UP4, P1 ;  /* 0x00000000003f7886 */ /* 0x000fe20000880000 */
[----:B------:R-:W-:Y:S01]  /*0cb0*/  IMAD.IADD R18, R2, 0x1, -R3 ;  /* 0x0000000102127824 */ /* 0x000fe200078e0a03 */
[----:B----4-:R-:W-:Y:S01]  /*0cc0*/  I2FP.F32.U32 R2, R16 ;  /* 0x0000001000027245 */ /* 0x010fe20000201000 */
[----:B-----5:R-:W-:Y:S01]  /*0cd0*/  IMAD R25, R12, R9, UR12 ;  /* 0x0000000c0c197e24 */ /* 0x020fe2000f8e0209 */
[C---:B------:R-:W-:Y:S01]  /*0ce0*/  LEA.HI R0, R5.reuse, R5, RZ, 0x1 ;  /* 0x0000000505007211 */ /* 0x040fe200078f08ff */
[C---:B------:R-:W-:Y:S01]  /*0cf0*/  IMAD.SHL.U32 R12, R5.reuse, 0x4, RZ ;  /* 0x00000004050c7824 */ /* 0x040fe200078e00ff */
[----:B------:R-:W-:Y:S01]  /*0d00*/  VOTEU.ALL UP5, P1 ;  /* 0x00000000003f7886 */ /* 0x000fe200008a0000 */
[----:B------:R-:W-:Y:S01]  /*0d10*/  FMUL R2, R2, UR4 ;  /* 0x0000000402027c20 */ /* 0x000fe20008400000 */
[----:B------:R-:W-:Y:S01]  /*0d20*/  LOP3.LUT R0, R0, 0xfffffffe, RZ, 0xc0, !PT ;  /* 0xfffffffe00007812 */ /* 0x000fe200078ec0ff */
[----:B------:R-:W-:Y:S01]  /*0d30*/  UMOV UR4, 0x20 ;  /* 0x0000002000047882 */ /* 0x000fe20000000000 */
[----:B--2---:R-:W-:Y:S01]  /*0d40*/  @!UP1 ULEA UR8, UR7, UR6, 0x18 ;  /* 0x0000000607089291 */ /* 0x004fe2000f8ec03f */
[----:B------:R-:W-:Y:S01]  /*0d50*/  LOP3.LUT R12, R5, 0xc, R12, 0x78, !PT ;  /* 0x0000000c050c7812 */ /* 0x000fe200078e780c */
[----:B------:R-:W-:-:S04]  /*0d60*/  @!UP1 UIADD3 UR4, -UR4, 0x100000, URZ ;  /* 0x0010000004049890 */ /* 0x000fc8000fffe13f */
[----:B------:R-:W-:Y:S02]  /*0d70*/  @!UP1 USHF.L.U32 UR5, UR4, 0xb, URZ ;  /* 0x0000000b04059899 */ /* 0x000fe4000800063f */
[----:B------:R-:W-:Y:S01]  /*0d80*/  @!UP1 USHF.L.U32 UR4, UR4, 0x1, URZ ;  /* 0x0000000104049899 */ /* 0x000fe2000800063f */
[----:B------:R-:W-:Y:S01]  /*0d90*/  IMAD.IADD R0, R5, 0x1, -R0 ;  /* 0x0000000105007824 */ /* 0x000fe200078e0a00 */
[----:B------:R-:W1:Y:S01]  /*0da0*/  F2I.U32.TRUNC.NTZ R2, R2 ;  /* 0x0000000200027305 */ /* 0x000e62000020f000 */
[----:B------:R-:W-:-:S04]  /*0db0*/  @!UP2 UIADD3 UR6, -UR11, 0x100000, URZ ;  /* 0x001000000b06a890 */ /* 0x000fc8000fffe13f */
[----:B------:R-:W-:Y:S02]  /*0dc0*/  @!UP2 USHF.L.U32 UR7, UR6, 0xb, URZ ;  /* 0x0000000b0607a899 */ /* 0x000fe4000800063f */
[----:B------:R-:W-:Y:S01]  /*0dd0*/  @!UP2 USHF.L.U32 UR6, UR6, 0x1, URZ ;  /* 0x000000010606a899 */ /* 0x000fe2000800063f */
[----:B------:R-:W-:Y:S01]  /*0de0*/  ISETP.EQ.U32.AND P2, PT, R13, 0x1, PT ;  /* 0x000000010d00780c */ /* 0x000fe20003f42070 */
[----:B------:R-:W-:Y:S01]  /*0df0*/  VOTEU.ALL UP1, P0 ;  /* 0x00000000003f7886 */ /* 0x000fe20000020000 */
[----:B------:R-:W-:Y:S01]  /*0e00*/  ISETP.NE.AND P3, PT, R0, R25, PT ;  /* 0x000000190000720c */ /* 0x000fe20003f65270 */
[----:B------:R-:W-:Y:S01]  /*0e10*/  IMAD.MOV.U32 R13, RZ, RZ, 0x1 ;  /* 0x00000001ff0d7424 */ /* 0x000fe200078e00ff */
[----:B---3--:R-:W-:Y:S01]  /*0e20*/  @!UP2 ULEA UR9, UR10, UR9, 0x18 ;  /* 0x000000090a09a291 */ /* 0x008fe2000f8ec03f */
[----:B------:R-:W-:Y:S01]  /*0e30*/  LOP3.LUT P0, RZ, R10, 0x7, RZ, 0xc0, !PT ;  /* 0x000000070aff7812 */ /* 0x000fe2000780c0ff */
[----:B------:R-:W-:Y:S01]  /*0e40*/  VOTEU.ALL UP2, P1 ;  /* 0x00000000003f7886 */ /* 0x000fe20000840000 */
[----:B------:R-:W-:Y:S01]  /*0e50*/  ISETP.NE.AND P1, PT, R18, 0x3, PT ;  /* 0x000000031200780c */ /* 0x000fe20003f25270 */
[----:B------:R-:W2:Y:S02]  /*0e60*/  FENCE.VIEW.ASYNC.S ;  /* 0x00000000000073c6 */ /* 0x000ea40000000000 */
[----:B--2---:R2:W3:Y:S01]  /*0e70*/  @!UP0 SYNCS.EXCH.64 URZ, [UR8+0x3b0], UR4 ;  /* 0x0003b004083f85b2 */ /* 0x0044e20008000100 */
[----:B------:R-:W-:-:S02]  /*0e80*/  ISETP.LT.U32.AND P0, PT, R12, 0x4, !P0 ;  /* 0x000000040c00780c */ /* 0x000fc40004701070 */
[----:B------:R-:W-:Y:S01]  /*0e90*/  ISETP.EQ.OR P1, PT, R18, RZ, !P1 ;  /* 0x000000ff1200720c */ /* 0x000fe20004f22670 */
[----:B-1----:R-:W-:Y:S01]  /*0ea0*/  IMAD.MOV R24, RZ, RZ, -R2 ;  /* 0x000000ffff187224 */ /* 0x002fe200078e0a02 */
[----:B------:R-:W-:Y:S02]  /*0eb0*/  R2UR UR15, R14 ;  /* 0x000000000e0f72ca */ /* 0x000fe400000e0000 */
[----:B------:R-:W-:Y:S01]  /*0ec0*/  @P3 LEA.HI R0, R12, R12, RZ, 0x1 ;  /* 0x0000000c0c003211 */ /* 0x000fe200078f08ff */
[----:B0-----:R-:W-:Y:S01]  /*0ed0*/  IMAD R3, R27, R24, R16 ;  /* 0x000000181b037224 */ /* 0x001fe200078e0210 */
[----:B------:R-:W-:Y:S02]  /*0ee0*/  ISETP.EQ.AND P1, PT, R6, RZ, P1 ;  /* 0x000000ff0600720c */ /* 0x000fe40000f22270 */
[----:B------:R-:W-:Y:S02]  /*0ef0*/  @P3 SHF.R.S32.HI R0, RZ, 0x1, R0 ;  /* 0x00000001ff003819 */ /* 0x000fe40000011400 */
[----:B------:R-:W-:Y:S01]  /*0f00*/  SEL R7, RZ, 0x1, !P1 ;  /* 0x00000001ff077807 */ /* 0x000fe20004800000 */
[----:B------:R2:W0:Y:S01]  /*0f10*/  @!UP1 SYNCS.EXCH.64 URZ, [UR8+0x3b8], UR4 ;  /* 0x0003b804083f95b2 */ /* 0x0004220008000100 */
[----:B------:R-:W-:Y:S01]  /*0f20*/  @P3 ISETP.NE.AND P4, PT, R0, R3, PT ;  /* 0x000000030000320c */ /* 0x000fe20003f85270 */
[----:B------:R-:W-:Y:S01]  /*0f30*/  NOP ;  /* 0x0000000000007918 */ /* 0x000fe20000000000 */
[----:B------:R-:W-:-:S02]  /*0f40*/  SEL R0, RZ, 0x1, !P0 ;  /* 0x00000001ff007807 */ /* 0x000fc40004000000 */
[----:B------:R-:W-:Y:S02]  /*0f50*/  @P3 SEL R13, RZ, 0x1, P4 ;  /* 0x00000001ff0d3807 */ /* 0x000fe40002000000 */
[----:B------:R-:W-:Y:S02]  /*0f60*/  SEL R7, R7, 0x2, P6 ;  /* 0x0000000207077807 */ /* 0x000fe40003000000 */
[----:B------:R-:W-:Y:S01]  /*0f70*/  LOP3.LUT R13, R13, R0, RZ, 0xc0, !PT ;  /* 0x000000000d0d7212 */ /* 0x000fe200078ec0ff */
[----:B------:R2:W1:Y:S01]  /*0f80*/  @!UP2 SYNCS.EXCH.64 URZ, [UR9+0x390], UR6 ;  /* 0x00039006093fa5b2 */ /* 0x0004620008000100 */
[----:B------:R2:W4:Y:S01]  /*0f90*/  @!UP3 SYNCS.EXCH.64 URZ, [UR9+0x398], UR6 ;  /* 0x00039806093fb5b2 */ /* 0x0005220008000100 */
[----:B------:R2:W0:Y:S01]  /*0fa0*/  @!UP4 SYNCS.EXCH.64 URZ, [UR9+0x3a0], UR6 ;  /* 0x0003a006093fc5b2 */ /* 0x0004220008000100 */
[----:B------:R2:W0:Y:S01]  /*0fb0*/  @!UP5 SYNCS.EXCH.64 URZ, [UR9+0x3a8], UR6 ;  /* 0x0003a806093fd5b2 */ /* 0x0004220008000100 */
[----:B------:R-:W-:Y:S01]  /*0fc0*/  NOP ;  /* 0x0000000000007918 */ /* 0x000fe20000000000 */
[----:B--23--:R-:W-:Y:S05]  /*0fd0*/  @!P2 BRA `(.L_x_4) ;  /* 0x000000000008a947 */ /* 0x00cfea0003800000 */
[----:B01--4-:R-:W-:Y:S01]  /*0fe0*/  UCGABAR_ARV ;  /* 0x00000000000079c7 */ /* 0x013fe20008000000 */
[----:B------:R-:W-:Y:S05]  /*0ff0*/  BRA `(.L_x_5) ;  /* 0x0000000000047947 */ /* 0x000fea0003800000 */
.L_x_4:
[----:B01--4-:R-:W-:Y:S01]  /*1000*/  NOP ;  /* 0x0000000000007918 */ /* 0x013fe20000000000 */
.L_x_5:
[----:B------:R-:W-:Y:S01]  /*1010*/  ULDC.64 UR4, c[0x0][0x598] ;  /* 0x0001660000047ab9 */ /* 0x000fe20000000a00 */
[----:B------:R-:W-:Y:S01]  /*1020*/  ULDC.64 UR20, c[0x0][0x208] ;  /* 0x0000820000147ab9 */ /* 0x000fe20000000a00 */
[----:B------:R-:W-:-:S04]  /*1030*/  ISETP.NE.U32.AND P0, PT, RZ, UR4, PT ;  /* 0x00000004ff007c0c */ /* 0x000fc8000bf05070 */
[----:B------:R-:W-:-:S13]  /*1040*/  ISETP.NE.AND.EX P0, PT, RZ, UR5, PT, P0 ;  /* 0x00000005ff007c0c */ /* 0x000fda000bf05300 */
[----:B------:R-:W-:Y:S05]  /*1050*/  @!P0 BRA `(.L_x_6) ;  /* 0x00000000001c8947 */ /* 0x000fea0003800000 */
[----:B------:R-:W0:Y:S02]  /*1060*/  LDC.64 R2, c[0x0][0x598] ;  /* 0x00016600ff027b82 */ /* 0x000e240000000a00 */
[----:B0-----:R-:W2:Y:S02]  /*1070*/  LDG.E.64 R2, desc[UR20][R2.64] ;  /* 0x0000001402027981 */ /* 0x001ea4000c1e1b00 */
[----:B--2---:R-:W-:-:S04]  /*1080*/  ISETP.NE.U32.AND P0, PT, R2, RZ, PT ;  /* 0x000000ff0200720c */ /* 0x004fc80003f05070 */
[----:B------:R-:W-:-:S13]  /*1090*/  ISETP.NE.AND.EX P0, PT, R3, RZ, PT, P0 ;  /* 0x000000ff0300720c */ /* 0x000fda0003f05300 */
[----:B------:R-:W-:Y:S05]  /*10a0*/  @!P0 BRA `(.L_x_6) ;  /* 0x0000000000088947 */ /* 0x000fea0003800000 */
[----:B------:R0:W5:Y:S01]  /*10b0*/  LD.E R14, desc[UR20][R2.64] ;  /* 0x00000014020e7980 */ /* 0x000162000c101900 */
[----:B------:R-:W-:Y:S05]  /*10c0*/  BRA `(.L_x_7) ;  /* 0x0000000000207947 */ /* 0x000fea0003800000 */
.L_x_6:
[----:B------:R-:W-:Y:S02]  /*10d0*/  ULDC.64 UR4, c[0x0][0x588] ;  /* 0x0001620000047ab9 */ /* 0x000fe40000000a00 */
[----:B------:R-:W-:-:S04]  /*10e0*/  ISETP.NE.U32.AND P0, PT, RZ, UR4, PT ;  /* 0x00000004ff007c0c */ /* 0x000fc8000bf05070 */
[----:B------:R-:W-:-:S13]  /*10f0*/  ISETP.NE.AND.EX P0, PT, RZ, UR5, PT, P0 ;  /* 0x00000005ff007c0c */ /* 0x000fda000bf05300 */
[----:B------:R-:W-:Y:S05]  /*1100*/  @!P0 BRA `(.L_x_8) ;  /* 0x00000000000c8947 */ /* 0x000fea0003800000 */
[----:B------:R-:W0:Y:S02]  /*1110*/  LDC.64 R14, c[0x0][0x588] ;  /* 0x00016200ff0e7b82 */ /* 0x000e240000000a00 */
[----:B0-----:R1:W5:Y:S01]  /*1120*/  LDG.E R14, desc[UR20][R14.64] ;  /* 0x000000140e0e7981 */ /* 0x001362000c1e1900 */
[----:B------:R-:W-:Y:S05]  /*1130*/  BRA `(.L_x_7) ;  /* 0x0000000000047947 */ /* 0x000fea0003800000 */
.L_x_8:
[----:B------:R-:W2:Y:S02]  /*1140*/  LDC R14, c[0x0][0x580] ;  /* 0x00016000ff0e7b82 */ /* 0x000ea40000000800 */
.L_x_7:
[----:B------:R-:W-:Y:S02]  /*1150*/  ULDC.64 UR4, c[0x0][0x5a0] ;  /* 0x0001680000047ab9 */ /* 0x000fe40000000a00 */
[----:B------:R-:W-:-:S04]  /*1160*/  ISETP.NE.U32.AND P0, PT, RZ, UR4, PT ;  /* 0x00000004ff007c0c */ /* 0x000fc8000bf05070 */
[----:B------:R-:W-:-:S13]  /*1170*/  ISETP.NE.AND.EX P0, PT, RZ, UR5, PT, P0 ;  /* 0x00000005ff007c0c */ /* 0x000fda000bf05300 */
[----:B------:R-:W-:Y:S05]  /*1180*/  @!P0 BRA `(.L_x_9) ;  /* 0x00000000001c8947 */ /* 0x000fea0003800000 */
[----:B0-----:R-:W0:Y:S02]  /*1190*/  LDC.64 R2, c[0x0][0x5a0] ;  /* 0x00016800ff027b82 */ /* 0x001e240000000a00 */
[----:B0-----:R-:W3:Y:S02]  /*11a0*/  LDG.E.64 R2, desc[UR20][R2.64] ;  /* 0x0000001402027981 */ /* 0x001ee4000c1e1b00 */
[----:B---3--:R-:W-:-:S04]  /*11b0*/  ISETP.NE.U32.AND P0, PT, R2, RZ, PT ;  /* 0x000000ff0200720c */ /* 0x008fc80003f05070 */
[----:B------:R-:W-:-:S13]  /*11c0*/  ISETP.NE.AND.EX P0, PT, R3, RZ, PT, P0 ;  /* 0x000000ff0300720c */ /* 0x000fda0003f05300 */
[----:B------:R-:W-:Y:S05]  /*11d0*/  @!P0 BRA `(.L_x_9) ;  /* 0x0000000000088947 */ /* 0x000fea0003800000 */
[----:B-1----:R0:W5:Y:S01]  /*11e0*/  LD.E R15, desc[UR20][R2.64] ;  /* 0x00000014020f7980 */ /* 0x002162000c101900 */
[----:B------:R-:W-:Y:S05]  /*11f0*/  BRA `(.L_x_10) ;  /* 0x0000000000207947 */ /* 0x000fea0003800000 */
.L_x_9:
[----:B------:R-:W-:Y:S02]  /*1200*/  ULDC.64 UR4, c[0x0][0x590] ;  /* 0x0001640000047ab9 */ /* 0x000fe40000000a00 */
[----:B------:R-:W-:-:S04]  /*1210*/  ISETP.NE.U32.AND P0, PT, RZ, UR4, PT ;  /* 0x00000004ff007c0c */ /* 0x000fc8000bf05070 */
[----:B------:R-:W-:-:S13]  /*1220*/  ISETP.NE.AND.EX P0, PT, RZ, UR5, PT, P0 ;  /* 0x00000005ff007c0c */ /* 0x000fda000bf05300 */
[----:B------:R-:W-:Y:S05]  /*1230*/  @!P0 BRA `(.L_x_11) ;  /* 0x00000000000c8947 */ /* 0x000fea0003800000 */
[----:B0-----:R-:W1:Y:S02]  /*1240*/  LDC.64 R2, c[0x0][0x590] ;  /* 0x00016400ff027b82 */ /* 0x001e640000000a00 */
[----:B-1----:R1:W5:Y:S01]  /*1250*/  LDG.E R15, desc[UR20][R2.64] ;  /* 0x00000014020f7981 */ /* 0x002362000c1e1900 */
[----:B------:R-:W-:Y:S05]  /*1260*/  BRA `(.L_x_10) ;  /* 0x0000000000047947 */ /* 0x000fea0003800000 */
.L_x_11:
[----:B-1----:R-:W3:Y:S02]  /*1270*/  LDC R15, c[0x0][0x584] ;  /* 0x00016100ff0f7b82 */ /* 0x002ee40000000800 */
.L_x_10:
[----:B------:R-:W4:Y:S01]  /*1280*/  LDC R0, c[0x0][0x65c] ;  /* 0x00019700ff007b82 */ /* 0x000f220000000800 */
[----:B------:R-:W-:Y:S01]  /*1290*/  ULDC UR8, c[0x0][0x28c] ;  /* 0x0000a30000087ab9 */ /* 0x000fe20000000800 */
[----:B------:R-:W-:Y:S01]  /*12a0*/  ISETP.NE.AND P0, PT, R6, 0x2, PT ;  /* 0x000000020600780c */ /* 0x000fe20003f05270 */
[----:B------:R-:W-:Y:S01]  /*12b0*/  UIADD3 UR8, UR8, 0x1f, URZ ;  /* 0x0000001f08087890 */ /* 0x000fe2000fffe03f */
[----:B------:R-:W-:Y:S01]  /*12c0*/  IMAD.U32 R4, RZ, RZ, UR12 ;  /* 0x0000000cff047e24 */ /* 0x000fe2000f8e00ff */
[----:B------:R-:W-:Y:S01]  /*12d0*/  UMOV UR5, URZ ;  /* 0x0000003f00057c82 */ /* 0x000fe20008000000 */
[----:B------:R-:W-:Y:S01]  /*12e0*/  UMOV UR4, URZ ;  /* 0x0000003f00047c82 */ /* 0x000fe20008000000 */
[----:B------:R-:W-:-:S04]  /*12f0*/  USHF.R.S32.HI UR9, URZ, 0x1f, UR8 ;  /* 0x0000001f3f097899 */ /* 0x000fc80008011408 */
[----:B------:R-:W-:-:S04]  /*1300*/  ULEA.HI UR9, UR9, UR8, URZ, 0x5 ;  /* 0x0000000809097291 */ /* 0x000fc8000f8f283f */
[----:B------:R-:W-:Y:S01]  /*1310*/  USHF.R.S32.HI UR13, URZ, 0x5, UR9 ;  /* 0x000000053f0d7899 */ /* 0x000fe20008011409 */
[----:B----4-:R-:W-:-:S13]  /*1320*/  ISETP.NE.AND P4, PT, R0, 0x1, PT ;  /* 0x000000010000780c */ /* 0x010fda0003f85270 */
[----:B01----:R-:W0:Y:S01]  /*1330*/  @P4 LDC R3, c[0x0][0x10] ;  /* 0x00000400ff034b82 */ /* 0x003e220000000800 */
[----:B------:R-:W-:Y:S02]  /*1340*/  @P4 IMAD.MOV.U32 R17, RZ, RZ, RZ ;  /* 0x000000ffff114224 */ /* 0x000fe400078e00ff */
[----:B------:R-:W-:-:S05]  /*1350*/  @P4 IMAD.MOV.U32 R5, RZ, RZ, RZ ;  /* 0x000000ffff054224 */ /* 0x000fca00078e00ff */
[----:B------:R-:W1:Y:S01]  /*1360*/  @!P4 LDC R9, c[0x0][0xc] ;  /* 0x00000300ff09cb82 */ /* 0x000e620000000800 */
[----:B------:R-:W-:Y:S01]  /*1370*/  ULDC UR6, c[0x0][0xc] ;  /* 0x0000030000067ab9 */ /* 0x000fe20000000800 */
[----:B------:R-:W-:Y:S02]  /*1380*/  ULDC UR7, c[0x0][0x10] ;  /* 0x0000040000077ab9 */ /* 0x000fe40000000800 */
[----:B------:R-:W-:-:S04]  /*1390*/  UIMAD.WIDE.U32 UR6, UR6, UR7, URZ ;  /* 0x00000007060672a5 */ /* 0x000fc8000f8e003f */
[----:B------:R-:W4:Y:S01]  /*13a0*/  LDC R8, c[0x0][0x14] ;  /* 0x00000500ff087b82 */ /* 0x000f220000000800 */
[----:B0-----:R-:W-:-:S04]  /*13b0*/  @P4 IMAD.WIDE.U32 R2, R3, UR12, R16 ;  /* 0x0000000c03024c25 */ /* 0x001fc8000f8e0010 */
[----:B------:R-:W-:Y:S02]  /*13c0*/  @P4 IMAD.IADD R3, R3, 0x1, R5 ;  /* 0x0000000103034824 */ /* 0x000fe400078e0205 */
[----:B------:R-:W-:Y:S02]  /*13d0*/  IMAD.MOV.U32 R5, RZ, RZ, RZ ;  /* 0x000000ffff057224 */ /* 0x000fe400078e00ff */
[----:B-1----:R-:W-:-:S04]  /*13e0*/  @!P4 IMAD.WIDE.U32 R4, R16, R9, R4 ;  /* 0x000000091004c225 */ /* 0x002fc800078e0004 */
[----:B------:R-:W-:Y:S02]  /*13f0*/  @!P4 IMAD.MOV.U32 R2, RZ, RZ, R4 ;  /* 0x000000ffff02c224 */ /* 0x000fe400078e0004 */
[C---:B----4-:R-:W-:Y:S02]  /*1400*/  IMAD R21, R8.reuse, UR7, RZ ;  /* 0x0000000708157c24 */ /* 0x050fe4000f8e02ff */
[----:B------:R-:W-:Y:S01]  /*1410*/  IMAD.WIDE.U32 R8, R8, UR6, RZ ;  /* 0x0000000608087c25 */ /* 0x000fe2000f8e00ff */
[----:B------:R-:W-:-:S03]  /*1420*/  ULDC.64 UR6, c[0x0][0x650] ;  /* 0x0001940000067ab9 */ /* 0x000fc60000000a00 */
[----:B------:R-:W-:Y:S02]  /*1430*/  @!P4 IMAD.MOV.U32 R3, RZ, RZ, R5 ;  /* 0x000000ffff03c224 */ /* 0x000fe400078e0005 */
[----:B------:R-:W-:Y:S01]  /*1440*/  IMAD.IADD R0, R9, 0x1, R21 ;  /* 0x0000000109007824 */ /* 0x000fe200078e0215 */
[----:B------:R-:W-:Y:S06]  /*1450*/  @P0 BRA `(.L_x_12) ;  /* 0x0000000000200947 */ /* 0x000fec0003800000 */
[----:B------:R-:W-:Y:S01]  /*1460*/  USHF.R.U32.HI UR4, URZ, 0x3, UR13 ;  /* 0x000000033f047899 */ /* 0x000fe2000801160d */
[----:B------:R-:W-:Y:S01]  /*1470*/  IADD3 R2, P0, R2, R8, RZ ;  /* 0x0000000802027210 */ /* 0x000fe20007f1e0ff */
[----:B------:R-:W-:Y:S02]  /*1480*/  UISETP.GE.U32.AND UP0, UPT, UR13, 0x38, UPT ;  /* 0x000000380d00788c */ /* 0x000fe4000bf06070 */
[----:B------:R-:W-:Y:S02]  /*1490*/  UIMAD.WIDE.U32 UR4, UR4, 0x24924925, URZ ;  /* 0x24924925040478a5 */ /* 0x000fe4000f8e003f */
[----:B------:R-:W-:-:S05]  /*14a0*/  IMAD.X R3, R0, 0x1, R3, P0 ;  /* 0x0000000100037824 */ /* 0x000fca00000e0603 */
[----:B------:R-:W-:Y:S02]  /*14b0*/  UMOV UR4, URZ ;  /* 0x0000003f00047c82 */ /* 0x000fe40008000000 */
[----:B------:R-:W-:Y:S02]  /*14c0*/  @UP0 ULOP3.LUT UR4, UR5, 0x1, URZ, 0xc0, !UPT ;  /* 0x0000000105040892 */ /* 0x000fe4000f8ec03f */
[----:B------:R-:W-:-:S12]  /*14d0*/  UIMAD UR5, UR5, -0x38, UR13 ;  /* 0xffffffc8050578a4 */ /* 0x000fd8000f8e020d */
.L_x_12:
[----:B------:R-:W-:Y:S01]  /*14e0*/  ISETP.GE.U32.AND P0, PT, R2, UR6, PT ;  /* 0x0000000602007c0c */ /* 0x000fe2000bf06070 */
[----:B------:R-:W-:Y:S01]  /*14f0*/  IMAD.MOV.U32 R6, RZ, RZ, -0x1 ;  /* 0xffffffffff067424 */ /* 0x000fe200078e00ff */
[----:B------:R-:W-:Y:S01]  /*1500*/  PRMT R20, RZ, 0x7610, R20 ;  /* 0x00007610ff147816 */ /* 0x000fe20000000014 */
[----:B------:R-:W-:Y:S01]  /*1510*/  IMAD.MOV.U32 R4, RZ, RZ, -0x1 ;  /* 0xffffffffff047424 */ /* 0x000fe200078e00ff */
[----:B------:R-:W-:Y:S01]  /*1520*/  ISETP.GE.U32.AND.EX P0, PT, R3, UR7, PT, P0 ;  /* 0x0000000703007c0c */ /* 0x000fe2000bf06100 */
[----:B------:R-:W-:-:S12]  /*1530*/  IMAD.MOV.U32 R5, RZ, RZ, -0x1 ;  /* 0xffffffffff057424 */ /* 0x000fd800078e00ff */
[----:B------:R-:W-:Y:S05]  /*1540*/  @P0 BRA `(.L_x_13) ;  /* 0x0000000400240947 */ /* 0x000fea0003800000 */
[----:B------:R-:W0:Y:S01]  /*1550*/  LDC.64 R30, c[0x0][0x628] ;  /* 0x00018a00ff1e7b82 */ /* 0x000e220000000a00 */
[----:B------:R-:W-:Y:S02]  /*1560*/  IMAD.MOV.U32 R4, RZ, RZ, R2 ;  /* 0x000000ffff047224 */ /* 0x000fe400078e0002 */
[----:B------:R-:W-:-:S05]  /*1570*/  IMAD.MOV.U32 R5, RZ, RZ, R3 ;  /* 0x000000ffff057224 */ /* 0x000fca00078e0003 */
[----:B------:R-:W1:Y:S08]  /*1580*/  LDC R6, c[0x0][0x630] ;  /* 0x00018c00ff067b82 */ /* 0x000e700000000800 */
[----:B------:R-:W4:Y:S01]  /*1590*/  LDC.64 R32, c[0x0][0x620] ;  /* 0x00018800ff207b82 */ /* 0x000f220000000a00 */
[----:B0-----:R-:W-:-:S04]  /*15a0*/  ISETP.NE.U32.AND P0, PT, R30, RZ, PT ;  /* 0x000000ff1e00720c */ /* 0x001fc80003f05070 */
[----:B------:R-:W-:-:S13]  /*15b0*/  ISETP.NE.AND.EX P0, PT, R31, RZ, PT, P0 ;  /* 0x000000ff1f00720c */ /* 0x000fda0003f05300 */
[----:B-1--4-:R-:W-:Y:S05]  /*15c0*/  @!P0 BRA `(.L_x_14) ;  /* 0x0000000000288947 */ /* 0x012fea0003800000 */
[----:B------:R-:W0:Y:S02]  /*15d0*/  LDC R23, c[0x0][0x634] ;  /* 0x00018d00ff177b82 */ /* 0x000e240000000800 */
[----:B0-----:R-:W-:-:S05]  /*15e0*/  IADD3 R23, P0, R2, R23, RZ ;  /* 0x0000001702177210 */ /* 0x001fca0007f1e0ff */
[----:B------:R-:W-:-:S04]  /*15f0*/  IMAD.X R29, RZ, RZ, R3, P0 ;  /* 0x000000ffff1d7224 */ /* 0x000fc800000e0603 */
[----:B------:R-:W-:-:S04]  /*1600*/  IMAD.WIDE.U32 R4, R29, R30, RZ ;  /* 0x0000001e1d047225 */ /* 0x000fc800078e00ff */
[----:B------:R-:W-:-:S04]  /*1610*/  IMAD.WIDE.U32 R20, P0, R23, R31, R4 ;  /* 0x0000001f17147225 */ /* 0x000fc80007800004 */
[----:B------:R-:W-:-:S04]  /*1620*/  IMAD.WIDE.U32 R4, R23, R30, RZ ;  /* 0x0000001e17047225 */ /* 0x000fc800078e00ff */
[----:B------:R-:W-:Y:S01]  /*1630*/  IMAD.X R23, RZ, RZ, RZ, P0 ;  /* 0x000000ffff177224 */ /* 0x000fe200000e06ff */
[----:B------:R-:W-:Y:S01]  /*1640*/  IADD3 RZ, P0, R5, R20, RZ ;  /* 0x0000001405ff7210 */ /* 0x000fe20007f1e0ff */
[----:B------:R-:W-:-:S04]  /*1650*/  IMAD.MOV.U32 R22, RZ, RZ, R21 ;  /* 0x000000ffff167224 */ /* 0x000fc800078e0015 */
[----:B------:R-:W-:-:S08]  /*1660*/  IMAD.WIDE.U32.X R4, R29, R31, R22, P0 ;  /* 0x0000001f1d047225 */ /* 0x000fd000000e0416 */
.L_x_14:
[----:B------:R-:W0:Y:S01]  /*1670*/  LDC.64 R34, c[0x0][0x640] ;  /* 0x00019000ff227b82 */ /* 0x000e220000000a00 */
[-CC-:B------:R-:W-:Y:S01]  /*1680*/  SHF.R.U64 R36, R4, R6.reuse, R5.reuse ;  /* 0x0000000604247219 */ /* 0x180fe20000001205 */
[----:B------:R-:W-:Y:S01]  /*1690*/  IMAD.MOV.U32 R39, RZ, RZ, 0x1 ;  /* 0x00000001ff277424 */ /* 0x000fe200078e00ff */
[----:B------:R-:W-:Y:S02]  /*16a0*/  SHF.R.U32.HI R4, RZ, R6, R5 ;  /* 0x00000006ff047219 */ /* 0x000fe40000011605 */
[----:B------:R-:W-:-:S03]  /*16b0*/  IADD3 R21, P0, RZ, -R36, RZ ;  /* 0x80000024ff157210 */ /* 0x000fc60007f1e0ff */
[----:B------:R-:W1:Y:S02]  /*16c0*/  LDC R20, c[0x0][0x618] ;  /* 0x00018600ff147b82 */ /* 0x000e640000000800 */
[----:B------:R-:W-:-:S04]  /*16d0*/  IMAD.X R5, RZ, RZ, ~R4, P0 ;  /* 0x000000ffff057224 */ /* 0x000fc800000e0e04 */
[-C--:B------:R-:W-:Y:S02]  /*16e0*/  IMAD R6, R5, R32.reuse, RZ ;  /* 0x0000002005067224 */ /* 0x080fe400078e02ff */
[----:B------:R-:W4:Y:S01]  /*16f0*/  LDC R23, c[0x0][0x608] ;  /* 0x00018200ff177b82 */ /* 0x000f220000000800 */
[----:B------:R-:W-:-:S04]  /*1700*/  IMAD.WIDE.U32 R4, R21, R32, R2 ;  /* 0x0000002015047225 */ /* 0x000fc800078e0002 */
[----:B------:R-:W-:-:S03]  /*1710*/  IMAD R21, R21, R33, R6 ;  /* 0x0000002115157224 */ /* 0x000fc600078e0206 */
[----:B------:R-:W2:Y:S01]  /*1720*/  LDC R26, c[0x0][0x658] ;  /* 0x00019600ff1a7b82 */ /* 0x000ea20000000800 */
[----:B------:R-:W-:Y:S01]  /*1730*/  IMAD.IADD R5, R5, 0x1, R21 ;  /* 0x0000000105057824 */ /* 0x000fe200078e0215 */
[----:B0-----:R-:W-:Y:S01]  /*1740*/  ISETP.NE.U32.AND P0, PT, R34, RZ, PT ;  /* 0x000000ff2200720c */ /* 0x001fe20003f05070 */
[----:B------:R-:W-:-:S03]  /*1750*/  IMAD.MOV.U32 R21, RZ, RZ, -0x1 ;  /* 0xffffffffff157424 */ /* 0x000fc600078e00ff */
[----:B------:R-:W-:Y:S02]  /*1760*/  ISETP.NE.AND.EX P0, PT, R35, RZ, PT, P0 ;  /* 0x000000ff2300720c */ /* 0x000fe40003f05300 */
[----:B------:R-:W0:Y:S01]  /*1770*/  LDC R33, c[0x0][0x600] ;  /* 0x00018000ff217b82 */ /* 0x000e220000000800 */
[-CC-:B-1----:R-:W-:Y:S02]  /*1780*/  SHF.R.U64 R31, R4, R20.reuse, R5.reuse ;  /* 0x00000014041f7219 */ /* 0x182fe40000001205 */
[----:B------:R-:W-:-:S05]  /*1790*/  SHF.R.U32.HI R4, RZ, R20, R5 ;  /* 0x00000014ff047219 */ /* 0x000fca0000011605 */
[----:B------:R-:W1:Y:S01]  /*17a0*/  LDC R28, c[0x0][0x648] ;  /* 0x00019200ff1c7b82 */ /* 0x000e620000000800 */
[-CC-:B----4-:R-:W-:Y:S02]  /*17b0*/  SHF.R.U64 R41, R31, R23.reuse, R4.reuse ;  /* 0x000000171f297219 */ /* 0x190fe40000001204 */
[----:B------:R-:W-:-:S05]  /*17c0*/  SHF.R.U32.HI R5, RZ, R23, R4 ;  /* 0x00000017ff057219 */ /* 0x000fca0000011604 */
[----:B------:R-:W4:Y:S01]  /*17d0*/  LDC R37, c[0x0][0x638] ;  /* 0x00018e00ff257b82 */ /* 0x000f220000000800 */
[-C--:B--2---:R-:W-:Y:S02]  /*17e0*/  SHF.L.U32 R4, R21, R26.reuse, RZ ;  /* 0x0000001a15047219 */ /* 0x084fe400000006ff */
[--C-:B------:R-:W-:Y:S02]  /*17f0*/  SHF.R.U64 R32, R41, R26, R5.reuse ;  /* 0x0000001a29207219 */ /* 0x100fe40000001205 */
[----:B------:R-:W-:Y:S02]  /*1800*/  LOP3.LUT R6, RZ, R4, RZ, 0x33, !PT ;  /* 0x00000004ff067212 */ /* 0x000fe400078e33ff */
[----:B------:R-:W-:Y:S01]  /*1810*/  SHF.R.U32.HI R5, RZ, R26, R5 ;  /* 0x0000001aff057219 */ /* 0x000fe20000011605 */
[----:B------:R-:W2:Y:S01]  /*1820*/  LDC R30, c[0x0][0x610] ;  /* 0x00018400ff1e7b82 */ /* 0x000ea20000000800 */
[----:B------:R-:W-:Y:S01]  /*1830*/  IMAD.MOV.U32 R4, RZ, RZ, R32 ;  /* 0x000000ffff047224 */ /* 0x000fe200078e0020 */
[----:B------:R-:W-:Y:S06]  /*1840*/  @!P0 BRA `(.L_x_15) ;  /* 0x0000000000288947 */ /* 0x000fec0003800000 */
[----:B------:R-:W3:Y:S02]  /*1850*/  LDC R23, c[0x0][0x64c] ;  /* 0x00019300ff177b82 */ /* 0x000ee40000000800 */
[----:B---3--:R-:W-:-:S05]  /*1860*/  IADD3 R23, P0, R32, R23, RZ ;  /* 0x0000001720177210 */ /* 0x008fca0007f1e0ff */
        /* <DEDUP_REMOVED lines=8> */
.L_x_15:
[----:B-1----:R-:W-:Y:S01]  /*18f0*/  SHF.R.U64 R17, R4, R28, R5 ;  /* 0x0000001c04117219 */ /* 0x002fe20000001205 */
[----:B------:R-:W-:Y:S01]  /*1900*/  @P4 IMAD R25, R27, R24, R16 ;  /* 0x000000181b194224 */ /* 0x000fe200078e0210 */
[----:B------:R-:W-:Y:S02]  /*1910*/  SHF.L.U32 R4, R39, R26, RZ ;  /* 0x0000001a27047219 */ /* 0x000fe400000006ff */
[----:B------:R-:W-:Y:S01]  /*1920*/  LOP3.LUT R5, R41, R6, RZ, 0xc0, !PT ;  /* 0x0000000629057212 */ /* 0x000fe200078ec0ff */
[----:B0-----:R-:W-:Y:S02]  /*1930*/  VIADD R6, R33, 0xffffffff ;  /* 0xffffffff21067836 */ /* 0x001fe40000000000 */
[----:B------:R-:W-:Y:S02]  /*1940*/  IMAD.MOV R20, RZ, RZ, -R17 ;  /* 0x000000ffff147224 */ /* 0x000fe400078e0a11 */
[----:B------:R-:W-:Y:S01]  /*1950*/  IMAD R16, R4, R17, R5 ;  /* 0x0000001104107224 */ /* 0x000fe200078e0205 */
[----:B------:R-:W-:Y:S01]  /*1960*/  LOP3.LUT R5, R31, R6, RZ, 0xc0, !PT ;  /* 0x000000061f057212 */ /* 0x000fe200078ec0ff */
[----:B----4-:R-:W-:-:S02]  /*1970*/  IMAD R4, R20, R37, R32 ;  /* 0x0000002514047224 */ /* 0x010fc400078e0220 */
[----:B--2---:R-:W-:Y:S02]  /*1980*/  IMAD R6, R16, R30, R25 ;  /* 0x0000001e10067224 */ /* 0x004fe400078e0219 */
[----:B------:R-:W-:Y:S02]  /*1990*/  IMAD R5, R4, R33, R5 ;  /* 0x0000002104057224 */ /* 0x000fe400078e0205 */
[----:B------:R-:W-:-:S03]  /*19a0*/  IMAD.MOV.U32 R20, RZ, RZ, 0x1 ;  /* 0x00000001ff147424 */ /* 0x000fc600078e00ff */
[----:B------:R-:W-:Y:S02]  /*19b0*/  SEL R4, R5, R6, !P4 ;  /* 0x0000000605047207 */ /* 0x000fe40006000000 */
[----:B------:R-:W-:Y:S01]  /*19c0*/  SEL R6, R6, R5, !P4 ;  /* 0x0000000506067207 */ /* 0x000fe20006000000 */
[----:B------:R-:W-:-:S07]  /*19d0*/  IMAD.MOV.U32 R5, RZ, RZ, R36 ;  /* 0x000000ffff057224 */ /* 0x000fce00078e0024 */
.L_x_13:
[----:B------:R-:W-:Y:S05]  /*19e0*/  @!P2 BRA `(.L_x_16) ;  /* 0x00000000000ca947 */ /* 0x000fea0003800000 */
[----:B------:R-:W-:Y:S01]  /*19f0*/  UCGABAR_WAIT ;  /* 0x0000000000007dc7 */ /* 0x000fe20008000000 */
[----:B------:R-:W-:Y:S01]  /*1a00*/  CCTL.IVALL ;  /* 0x00000000ff00798f */ /* 0x000fe20002000000 */
[----:B------:R-:W-:Y:S05]  /*1a10*/  BRA `(.L_x_17) ;  /* 0x0000000000047947 */ /* 0x000fea0003800000 */
.L_x_16:
[----:B------:R-:W-:Y:S06]  /*1a20*/  BAR.SYNC.DEFER_BLOCKING 0x0 ;  /* 0x0000000000007b1d */ /* 0x000fec0000010000 */
.L_x_17:
[----:B------:R-:W-:Y:S05]  /*1a30*/  @!P5 BRA `(.L_x_18) ;  /* 0x0000004000c8d947 */ /* 0x000fea0003800000 */
[----:B------:R-:W-:-:S13]  /*1a40*/  ISETP.GT.U32.AND P0, PT, R38, 0x1, PT ;  /* 0x000000012600780c */ /* 0x000fda0003f04070 */
[----:B------:R-:W-:Y:S05]  /*1a50*/  @P0 EXIT ;  /* 0x000000000000094d */ /* 0x000fea0003800000 */
.L_x_19:
[----:B------:R-:W-:-:S08]  /*1a60*/  NOP ;  /* 0x0000000000007918 */ /* 0x000fd00000000000 */
[----:B------:R-:W0:Y:S02]  /*1a70*/  USETMAXREG.TRY_ALLOC.CTAPOOL UP0, 0xe8 ;  /* 0x000000e8000079c8 */ /* 0x000e240008000600 */
[----:B0-----:R-:W-:-:S13]  /*1a80*/  PLOP3.LUT P0, PT, PT, PT, UP0, 0x80, 0x0 ;  /* 0x000000000000781c */ /* 0x001fda0003f0f008 */
[----:B------:R-:W-:Y:S05]  /*1a90*/  @!P0 BRA `(.L_x_19) ;  /* 0xfffffffc00f08947 */ /* 0x000fea000383ffff */
[----:B------:R-:W-:-:S13]  /*1aa0*/  LOP3.LUT P0, RZ, R20, 0xff, RZ, 0xc0, !PT ;  /* 0x000000ff14ff7812 */ /* 0x000fda000780c0ff */
[----:B------:R-:W-:Y:S05]  /*1ab0*/  @!P0 EXIT ;  /* 0x000000000000894d */ /* 0x000fea0003800000 */
[----:B------:R-:W0:Y:S01]  /*1ac0*/  S2UR UR6, SR_CgaCtaId ;  /* 0x00000000000679c3 */ /* 0x000e220000008800 */
[CC--:B------:R-:W-:Y:S01]  /*1ad0*/  LEA.HI R11, R19.reuse, R10.reuse, RZ, 0x2 ;  /* 0x0000000a130b7211 */ /* 0x0c0fe200078f10ff */
[----:B------:R-:W-:Y:S01]  /*1ae0*/  UIADD3 UR7, UR15, -0x1, URZ ;  /* 0xffffffff0f077890 */ /* 0x000fe2000fffe03f */
[----:B------:R-:W-:Y:S01]  /*1af0*/  LEA.HI R19, R19, R10, RZ, 0x5 ;  /* 0x0000000a13137211 */ /* 0x000fe200078f28ff */
[----:B------:R-:W-:Y:S01]  /*1b00*/  UMOV UR12, 0x400 ;  /* 0x00000400000c7882 */ /* 0x000fe20000000000 */
[--C-:B------:R-:W-:Y:S01]  /*1b10*/  SHF.R.S32.HI R16, RZ, 0x2, R11.reuse ;  /* 0x00000002ff107819 */ /* 0x100fe2000001140b */
[----:B------:R-:W-:Y:S01]  /*1b20*/  UISETP.LT.AND UP0, UPT, UR13, 0x1, UPT ;  /* 0x000000010d00788c */ /* 0x000fe2000bf01270 */
[----:B------:R-:W-:Y:S01]  /*1b30*/  SHF.R.S32.HI R17, RZ, 0x1f, R11 ;  /* 0x0000001fff117819 */ /* 0x000fe2000001140b */
[----:B------:R-:W-:Y:S01]  /*1b40*/  USHF.L.U32 UR22, UR13, 0x1, URZ ;  /* 0x000000010d167899 */ /* 0x000fe2000800063f */
[----:B------:R-:W-:Y:S01]  /*1b50*/  SHF.R.S32.HI R19, RZ, 0x5, R19 ;  /* 0x00000005ff137819 */ /* 0x000fe20000011413 */
[----:B------:R-:W-:Y:S01]  /*1b60*/  USEL UR14, UR13, 0x1, UP0 ;  /* 0x000000010d0e7887 */ /* 0x000fe20008000000 */
[----:B------:R-:W-:Y:S01]  /*1b70*/  LEA.HI R17, R17, R16, RZ, 0x3 ;  /* 0x0000001011117211 */ /* 0x000fe200078f18ff */
[----:B------:R-:W-:Y:S01]  /*1b80*/  UISETP.NE.AND UP0, UPT, UR7, URZ, UPT ;  /* 0x0000003f0700728c */ /* 0x000fe2000bf05270 */
[----:B------:R-:W-:Y:S01]  /*1b90*/  LOP3.LUT R11, R11, 0xfffffffc, RZ, 0xc0, !PT ;  /* 0xfffffffc0b0b7812 */ /* 0x000fe200078ec0ff */
[----:B------:R-:W-:Y:S01]  /*1ba0*/  UIADD3 UR14, -UR14, UR13, URZ ;  /* 0x0000000d0e0e7290 */ /* 0x000fe2000fffe13f */
[----:B------:R-:W-:Y:S01]  /*1bb0*/  LOP3.LUT R17, R17, 0xfffffff8, RZ, 0xc0, !PT ;  /* 0xfffffff811117812 */ /* 0x000fe200078ec0ff */
[----:B------:R-:W-:Y:S01]  /*1bc0*/  USEL UR9, URZ, 0x1, UP0 ;  /* 0x000000013f097887 */ /* 0x000fe20008000000 */
[----:B------:R-:W-:Y:S01]  /*1bd0*/  LOP3.LUT R86, R7, 0x1, RZ, 0xfc, !PT ;  /* 0x0000000107567812 */ /* 0x000fe200078efcff */
[----:B------:R-:W-:-:S02]  /*1be0*/  IMAD.IADD R20, R10, 0x1, -R11 ;  /* 0x000000010a147824 */ /* 0x000fc400078e0a0b */
[----:B------:R-:W-:Y:S02]  /*1bf0*/  IMAD.IADD R16, R16, 0x1, -R17 ;  /* 0x0000000110107824 */ /* 0x000fe400078e0a11 */
[----:B------:R-:W-:Y:S01]  /*1c00*/  IMAD.U32 R87, RZ, RZ, UR9 ;  /* 0x00000009ff577e24 */ /* 0x000fe2000f8e00ff */
[----:B0-----:R-:W-:Y:S02]  /*1c10*/  ULEA UR12, UR6, UR12, 0x18 ;  /* 0x0000000c060c7291 */ /* 0x001fe4000f8ec03f */
[--C-:B------:R-:W-:Y:S01]  /*1c20*/  SHF.R.S32.HI R17, RZ, 0x1f, R16.reuse ;  /* 0x0000001fff117819 */ /* 0x100fe20000011410 */
[----:B------:R-:W-:Y:S01]  /*1c30*/  USHF.L.U32 UR6, UR7, 0x3, URZ ;  /* 0x0000000307067899 */ /* 0x000fe2000800063f */
[C-C-:B------:R-:W-:Y:S01]  /*1c40*/  IMAD R21, R19.reuse, -0x10, -R16.reuse ;  /* 0xfffffff013157824 */ /* 0x140fe200078e0a10 */
[----:B------:R-:W-:Y:S02]  /*1c50*/  UIADD3 UR7, UR12, 0x480, URZ ;  /* 0x000004800c077890 */ /* 0x000fe4000fffe03f */
[----:B------:R-:W-:Y:S01]  /*1c60*/  ULOP3.LUT UR6, UR6, 0x8, URZ, 0xc0, !UPT ;  /* 0x0000000806067892 */ /* 0x000fe2000f8ec03f */
[----:B------:R-:W-:Y:S01]  /*1c70*/  IMAD.WIDE R10, R19, 0x10, R16 ;  /* 0x00000010130a7825 */ /* 0x000fe200078e0210 */
[----:B------:R-:W-:-:S02]  /*1c80*/  UIADD3 UR8, UR12, 0x1c480, URZ ;  /* 0x0001c4800c087890 */ /* 0x000fc4000fffe03f */
[----:B------:R-:W-:Y:S02]  /*1c90*/  USHF.R.U32.HI UR7, URZ, 0x4, UR7 ;  /* 0x000000043f077899 */ /* 0x000fe40008011607 */
[----:B------:R-:W-:Y:S02]  /*1ca0*/  USHF.R.U32.HI UR8, URZ, 0x4, UR8 ;  /* 0x000000043f087899 */ /* 0x000fe40008011608 */
[----:B------:R-:W-:Y:S02]  /*1cb0*/  ULOP3.LUT UR24, UR6, 0x8, URZ, 0x3c, !UPT ;  /* 0x0000000806187892 */ /* 0x000fe4000f8e3c3f */
[----:B------:R-:W-:Y:S02]  /*1cc0*/  ULOP3.LUT UR16, UR6, 0x18, URZ, 0x3c, !UPT ;  /* 0x0000001806107892 */ /* 0x000fe4000f8e3c3f */
[----:B------:R-:W-:Y:S01]  /*1cd0*/  UIADD3 UR23, UR12, 0x390, URZ ;  /* 0x000003900c177890 */ /* 0x000fe2000fffe03f */
[----:B------:R-:W-:Y:S01]  /*1ce0*/  ULDC UR6, c[0x0][0x284] ;  /* 0x0000a10000067ab9 */ /* 0x000fe20000000800 */
[----:B------:R-:W-:Y:S01]  /*1cf0*/  ULOP3.LUT UR7, UR7, 0x3fff, URZ, 0xc0, !UPT ;  /* 0x00003fff07077892 */ /* 0x000fe2000f8ec03f */
[----:B------:R-:W-:Y:S01]  /*1d00*/  VIADD R21, R21, UR6 ;  /* 0x0000000615157c36 */ /* 0x000fe20008000000 */
[----:B------:R-:W-:-:S02]  /*1d10*/  ULOP3.LUT UR8, UR8, 0x3fff, URZ, 0xc0, !UPT ;  /* 0x00003fff08087892 */ /* 0x000fc4000f8ec03f */
[----:B------:R-:W-:Y:S02]  /*1d20*/  ULEA UR15, UR15, UR23, 0x3 ;  /* 0x000000170f0f7291 */ /* 0x000fe4000f8e183f */
[----:B------:R-:W-:Y:S02]  /*1d30*/  ULOP3.LUT UR17, UR7, 0x10000, URZ, 0xfc, !UPT ;  /* 0x0001000007117892 */ /* 0x000fe4000f8efc3f */
[----:B------:R-:W-:-:S12]  /*1d40*/  ULOP3.LUT UR18, UR8, 0x10000, URZ, 0xfc, !UPT ;  /* 0x0001000008127892 */ /* 0x000fd8000f8efc3f */
.L_x_110:
[----:B------:R-:W-:Y:S01]  /*1d50*/  SHF.L.U32 R16, R87, 0x1f, RZ ;  /* 0x0000001f57107819 */ /* 0x000fe200000006ff */
[----:B------:R-:W0:Y:S01]  /*1d60*/  LDC R17, c[0x0][0x28c] ;  /* 0x0000a300ff117b82 */ /* 0x000e220000000800 */
[----:B------:R-:W-:Y:S01]  /*1d70*/  UMOV UR6, URZ ;  /* 0x0000003f00067c82 */ /* 0x000fe20008000000 */
[----:B------:R-:W-:Y:S01]  /*1d80*/  UMOV UR19, UR5 ;  /* 0x0000000500137c82 */ /* 0x000fe20008000000 */
[----:B-1----:R-:W1:Y:S01]  /*1d90*/  SYNCS.PHASECHK.TRANS64.TRYWAIT P0, [UR15+-0x8], R16 ;  /* 0xfffff810ff0075a7 */ /* 0x002e62000800014f */
[----:B0-----:R-:W-:Y:S01]  /*1da0*/  ISETP.GE.AND P1, PT, R17, 0x1, PT ;  /* 0x000000011100780c */ /* 0x001fe20003f26270 */
[----:B-1234-:R-:W-:-:S12]  /*1db0*/  @!P0 BRA `(.L_x_20) ;  /* 0x0000006c00708947 */ /* 0x01efd80003800000 */
.L_x_184:
[----:B------:R-:W-:Y:S01]  /*1dc0*/  UMOV UR7, URZ ;  /* 0x0000003f00077c82 */ /* 0x000fe20008000000 */
[----:B------:R-:W-:Y:S01]  /*1dd0*/  UMOV UR8, URZ ;  /* 0x0000003f00087c82 */ /* 0x000fe20008000000 */
[----:B------:R-:W-:Y:S02]  /*1de0*/  CS2R R22, SRZ ;  /* 0x0000000000167805 */ /* 0x000fe4000001ff00 */
[----:B------:R-:W-:Y:S02]  /*1df0*/  CS2R R56, SRZ ;  /* 0x0000000000387805 */ /* 0x000fe4000001ff00 */
[----:B------:R-:W-:Y:S02]  /*1e00*/  CS2R R58, SRZ ;  /* 0x00000000003a7805 */ /* 0x000fe4000001ff00 */
[----:B------:R-:W-:Y:S02]  /*1e10*/  CS2R R60, SRZ ;  /* 0x00000000003c7805 */ /* 0x000fe4000001ff00 */
[----:B------:R-:W-:-:S02]  /*1e20*/  CS2R R62, SRZ ;  /* 0x00000000003e7805 */ /* 0x000fc4000001ff00 */
[----:B------:R-:W-:Y:S02]  /*1e30*/  CS2R R64, SRZ ;  /* 0x0000000000407805 */ /* 0x000fe4000001ff00 */
        /* <DEDUP_REMOVED lines=9> */
[----:B------:R-:W-:Y:S01]  /*1ed0*/  CS2R R84, SRZ ;  /* 0x0000000000547805 */ /* 0x000fe2000001ff00 */
[----:B------:R-:W-:Y:S01]  /*1ee0*/  IMAD.U32 R88, RZ, RZ, UR4 ;  /* 0x00000004ff587e24 */ /* 0x000fe2000f8e00ff */
        /* <DEDUP_REMOVED lines=15> */
[----:B------:R-:W-:Y:S01]  /*1fe0*/  CS2R R54, SRZ ;  /* 0x0000000000367805 */ /* 0x000fe2000001ff00 */
[----:B------:R-:W-:Y:S06]  /*1ff0*/  @!P1 BRA `(.L_x_21) ;  /* 0x0000000400449947 */ /* 0x000fec0003800000 */
[----:B------:R-:W-:-:S13]  /*2000*/  ISETP.NE.AND P1, PT, R86, 0x3, PT ;  /* 0x000000035600780c */ /* 0x000fda0003f25270 */
[----:B------:R-:W-:Y:S05]  /*2010*/  @!P1 BRA `(.L_x_22) ;  /* 0x0000000000049947 */ /* 0x000fea0003800000 */
[----:B------:R-:W-:Y:S01]  /*2020*/  BPT.TRAP 0x1 ;  /* 0x000000040000795c */ /* 0x000fe20000300000 */
.L_x_22:
[----:B------:R-:W-:Y:S01]  /*2030*/  ULEA UR6, UR5, UR12, 0x3 ;  /* 0x0000000c05067291 */ /* 0x000fe2000f8e183f */
[----:B0-----:R-:W-:-:S05]  /*2040*/  IMAD.U32 R16, RZ, RZ, UR4 ;  /* 0x00000004ff107e24 */ /* 0x001fca000f8e00ff */
[----:B------:R-:W-:-:S04]  /*2050*/  SHF.L.U32 R16, R16, 0x1f, RZ ;  /* 0x0000001f10107819 */ /* 0x000fc800000006ff */
[----:B------:R0:W1:Y:S01]  /*2060*/  SYNCS.PHASECHK.TRANS64.TRYWAIT P0, [UR6], R16 ;  /* 0x00000010ff0075a7 */ /* 0x0000620008000146 */
[----:B------:R-:W-:Y:S05]  /*2070*/  @!P1 BRA `(.L_x_23) ;  /* 0x0000000000049947 */ /* 0x000fea0003800000 */
[----:B------:R-:W-:Y:S01]  /*2080*/  BPT.TRAP 0x1 ;  /* 0x000000040000795c */ /* 0x000fe20000300000 */
.L_x_23:
[----:B-1----:R-:W-:Y:S05]  /*2090*/  @P0 BRA `(.L_x_24) ;  /* 0x0000000000080947 */ /* 0x002fea0003800000 */
[----:B------:R-:W1:Y:S02]  /*20a0*/  SYNCS.PHASECHK.TRANS64.TRYWAIT P0, [UR6], R16 ;  /* 0x00000010ff0075a7 */ /* 0x000e640008000146 */
[----:B-1----:R-:W-:Y:S05]  /*20b0*/  @!P0 BRA `(.L_x_25) ;  /* 0x0000006800c88947 */ /* 0x002fea0003800000 */
.L_x_24:
[----:B------:R-:W-:Y:S01]  /*20c0*/  ULDC UR7, c[0x0][0x50c] ;  /* 0x0001430000077ab9 */ /* 0x000fe20000000800 */
[----:B------:R-:W-:Y:S01]  /*20d0*/  ULEA UR8, UR5, UR17, 0x7 ;  /* 0x0000001105087291 */ /* 0x000fe2000f8e383f */
[----:B------:R-:W-:Y:S01]  /*20e0*/  WARPGROUP.ARRIVE ;  /* 0x00000000000079c5 */ /* 0x000fe20000000000 */
[----:B------:R-:W-:Y:S01]  /*20f0*/  UISETP.NE.AND UP0, UPT, UR7, 0x1, UPT ;  /* 0x000000010700788c */ /* 0x000fe2000bf05270 */
[----:B------:R-:W-:Y:S01]  /*2100*/  CS2R R22, SRZ ;  /* 0x0000000000167805 */ /* 0x000fe2000001ff00 */
[----:B------:R-:W-:Y:S01]  /*2110*/  ULEA UR10, UR5, UR18, 0x7 ;  /* 0x00000012050a7291 */ /* 0x000fe2000f8e383f */
[----:B------:R-:W-:Y:S01]  /*2120*/  CS2R R56, SRZ ;  /* 0x0000000000387805 */ /* 0x000fe2000001ff00 */
[----:B------:R-:W-:Y:S01]  /*2130*/  USEL UR7, URZ, 0x1, UP0 ;  /* 0x000000013f077887 */ /* 0x000fe20008000000 */
[----:B------:R-:W-:Y:S01]  /*2140*/  CS2R R58, SRZ ;  /* 0x00000000003a7805 */ /* 0x000fe2000001ff00 */
[----:B------:R-:W-:Y:S01]  /*2150*/  UMOV UR9, 0xc0000010 ;  /* 0xc000001000097882 */ /* 0x000fe20000000000 */
[----:B------:R-:W-:Y:S01]  /*2160*/  UMOV UR11, 0xc0000010 ;  /* 0xc0000010000b7882 */ /* 0x000fe20000000000 */
[----:B------:R-:W-:Y:S01]  /*2170*/  UMOV UR6, 0x1 ;  /* 0x0000000100067882 */ /* 0x000fe20000000000 */
[----:B------:R-:W-:-:S02]  /*2180*/  CS2R R60, SRZ ;  /* 0x00000000003c7805 */ /* 0x000fc4000001ff00 */
[----:B------:R-:W-:Y:S01]  /*2190*/  ISETP.NE.AND P0, PT, RZ, UR7, PT ;  /* 0x00000007ff007c0c */ /* 0x000fe2000bf05270 */
[----:B------:R-:W-:Y:S01]  /*21a0*/  QGMMA.64x64x32.F32.E4M3.E4M3 R24, gdesc[UR8], RZ, !UPT, gsb0 ;  /* 0x00e00000081879f3 */ /* 0x000fe2000c0008ff */
        /* <DEDUP_REMOVED lines=11> */
[----:B------:R-:W-:Y:S01]  /*2260*/  CS2R R84, SRZ ;  /* 0x0000000000547805 */ /* 0x000fe2000001ff00 */
[----:B------:R-:W-:Y:S06]  /*2270*/  @!P0 BRA `(.L_x_26) ;  /* 0x0000000000888947 */ /* 0x000fec0003800000 */
[----:B------:R-:W-:Y:S02]  /*2280*/  WARPGROUP.DEPBAR.LE gsb0, 0x0 ;  /* 0x00008000000079c5 */ /* 0x000fe40000010000 */
[----:B------:R-:W-:-:S01]  /*2290*/  FADD R85, RZ, R24 ;  /* 0x00000018ff557221 */ /* 0x000fc20000000000 */
[----:B------:R-:W-:Y:S01]  /*22a0*/  FADD R84, RZ, R25 ;  /* 0x00000019ff547221 */ /* 0x000fe20000000000 */
        /* <DEDUP_REMOVED lines=30> */
[----:B------:R-:W-:-:S06]  /*2490*/  UMOV UR6, URZ ;  /* 0x0000003f00067c82 */ /* 0x000fcc0008000000 */
.L_x_26:
[----:B------:R-:W-:-:S04]  /*24a0*/  UIADD3 UR19, UR5, 0x1, URZ ;  /* 0x0000000105137890 */ /* 0x000fc8000fffe03f */
[----:B------:R-:W-:-:S04]  /*24b0*/  UISETP.NE.AND UP0, UPT, UR19, 0x38, UPT ;  /* 0x000000381300788c */ /* 0x000fc8000bf05270 */
[----:B------:R-:W-:Y:S02]  /*24c0*/  USEL UR8, URZ, 0x1, UP0 ;  /* 0x000000013f087887 */ /* 0x000fe40008000000 */
[----:B------:R-:W-:Y:S02]  /*24d0*/  USEL UR19, UR19, URZ, UP0 ;  /* 0x0000003f13137287 */ /* 0x000fe40008000000 */
[----:B------:R-:W-:-:S06]  /*24e0*/  ULOP3.LUT UR8, UR4, UR8, URZ, 0x3c, !UPT ;  /* 0x0000000804087292 */ /* 0x000fcc000f8e3c3f */
[----:B------:R-:W-:Y:S01]  /*24f0*/  IMAD.U32 R88, RZ, RZ, UR8 ;  /* 0x00000008ff587e24 */ /* 0x000fe2000f8e00ff */
[----:B------:R-:W-:-:S06]  /*2500*/  UMOV UR8, 0x1 ;  /* 0x0000000100087882 */ /* 0x000fcc0000000000 */
.L_x_21:
[----:B------:R-:W-:-:S06]  /*2510*/  UISETP.GE.AND UP0, UPT, UR14, 0x1, UPT ;  /* 0x000000010e00788c */ /* 0x000fcc000bf06270 */
[----:B------:R-:W-:-:S13]  /*2520*/  PLOP3.LUT P0, PT, PT, PT, UP0, 0x80, 0x0 ;  /* 0x000000000000781c */ /* 0x000fda0003f0f008 */
[----:B------:R-:W-:Y:S05]  /*2530*/  @!P0 BRA `(.L_x_27) ;  /* 0x0000000400548947 */ /* 0x000fea0003800000 */
[----:B01----:R-:W-:Y:S01]  /*2540*/  IMAD.U32 R16, RZ, RZ, UR14 ;  /* 0x0000000eff107e24 */ /* 0x003fe2000f8e00ff */
[----:B------:R-:W-:Y:S01]  /*2550*/  ULDC UR25, c[0x0][0x50c] ;  /* 0x0001430000197ab9 */ /* 0x000fe20000000800 */
[----:B------:R-:W-:-:S07]  /*2560*/  IMAD.U32 R17, RZ, RZ, UR5 ;  /* 0x00000005ff117e24 */ /* 0x000fce000f8e00ff */
.L_x_35:
[----:B------:R-:W-:-:S13]  /*2570*/  ISETP.NE.AND P1, PT, R86, 0x3, PT ;  /* 0x000000035600780c */ /* 0x000fda0003f25270 */
[----:B------:R-:W-:Y:S05]  /*2580*/  @!P1 BRA `(.L_x_28) ;  /* 0x0000000000049947 */ /* 0x000fea0003800000 */
[----:B------:R-:W-:Y:S01]  /*2590*/  BPT.TRAP 0x1 ;  /* 0x000000040000795c */ /* 0x000fe20000300000 */
.L_x_28:
[----:B------:R-:W-:Y:S01]  /*25a0*/  ULEA UR9, UR19, UR12, 0x3 ;  /* 0x0000000c13097291 */ /* 0x000fe2000f8e183f */
[----:B------:R-:W-:-:S08]  /*25b0*/  SHF.L.U32 R18, R88, 0x1f, RZ ;  /* 0x0000001f58127819 */ /* 0x000fd000000006ff */
[----:B------:R0:W1:Y:S01]  /*25c0*/  SYNCS.PHASECHK.TRANS64.TRYWAIT P0, [UR9], R18 ;  /* 0x00000012ff0075a7 */ /* 0x0000620008000149 */
[----:B------:R-:W-:Y:S05]  /*25d0*/  @!P1 BRA `(.L_x_29) ;  /* 0x0000000000049947 */ /* 0x000fea0003800000 */
[----:B------:R-:W-:Y:S01]  /*25e0*/  BPT.TRAP 0x1 ;  /* 0x000000040000795c */ /* 0x000fe20000300000 */
.L_x_29:
[----:B-1----:R-:W-:Y:S05]  /*25f0*/  @P0 BRA `(.L_x_30) ;  /* 0x0000000000080947 */ /* 0x002fea0003800000 */
[----:B------:R-:W1:Y:S02]  /*2600*/  SYNCS.PHASECHK.TRANS64.TRYWAIT P0, [UR9], R18 ;  /* 0x00000012ff0075a7 */ /* 0x000e640008000149 */
[----:B-1----:R-:W-:Y:S05]  /*2610*/  @!P0 BRA `(.L_x_31) ;  /* 0x0000006400888947 */ /* 0x002fea0003800000 */
.L_x_30:
[----:B------:R-:W-:Y:S01]  /*2620*/  UISETP.NE.AND UP0, UPT, UR7, URZ, UPT ;  /* 0x0000003f0700728c */ /* 0x000fe2000bf05270 */
[----:B------:R-:W-:Y:S01]  /*2630*/  WARPGROUP.ARRIVE ;  /* 0x00000000000079c5 */ /* 0x000fe20000000000 */
[----:B------:R-:W-:Y:S02]  /*2640*/  ULEA UR10, UR19, UR18, 0x7 ;  /* 0x00000012130a7291 */ /* 0x000fe4000f8e383f */
[----:B------:R-:W-:Y:S01]  /*2650*/  USEL UR8, UR8, URZ, !UP0 ;  /* 0x0000003f08087287 */ /* 0x000fe2000c000000 */
[----:B------:R-:W-:Y:S01]  /*2660*/  UMOV UR9, 0xc0000010 ;  /* 0xc000001000097882 */ /* 0x000fe20000000000 */
[----:B------:R-:W-:Y:S02]  /*2670*/  UMOV UR11, 0xc0000010 ;  /* 0xc0000010000b7882 */ /* 0x000fe40000000000 */
[----:B------:R-:W-:Y:S02]  /*2680*/  UISETP.NE.U32.AND UP0, UPT, UR8, URZ, UPT ;  /* 0x0000003f0800728c */ /* 0x000fe4000bf05070 */
[----:B------:R-:W-:-:S02]  /*2690*/  ULEA UR8, UR19, UR17, 0x7 ;  /* 0x0000001113087291 */ /* 0x000fc4000f8e383f */
[----:B------:R-:W-:-:S07]  /*26a0*/  UIADD3 UR6, UR6, 0x1, URZ ;  /* 0x0000000106067890 */ /* 0x000fce000fffe03f */
[----:B------:R-:W-:Y:S01]  /*26b0*/  QGMMA.64x64x32.F32.E4M3.E4M3 R24, gdesc[UR8], R24, UP0, gsb0 ;  /* 0x00e00000081879f3 */ /* 0x000fe2000b800818 */
[----:B------:R-:W-:-:S04]  /*26c0*/  UISETP.NE.AND UP0, UPT, UR6, UR25, UPT ;  /* 0x000000190600728c */ /* 0x000fc8000bf05270 */
[----:B------:R-:W-:-:S06]  /*26d0*/  USEL UR7, URZ, 0x1, UP0 ;  /* 0x000000013f077887 */ /* 0x000fcc0008000000 */
[----:B------:R-:W-:Y:S01]  /*26e0*/  ISETP.NE.AND P0, PT, RZ, UR7, PT ;  /* 0x00000007ff007c0c */ /* 0x000fe2000bf05270 */
[----:B------:R-:W-:-:S12]  /*26f0*/  WARPGROUP.DEPBAR.LE gsb0, 0x1 ;  /* 0x00008000000079c5 */ /* 0x000fd80000010100 */
[----:B------:R-:W-:Y:S05]  /*2700*/  @!P0 BRA `(.L_x_32) ;  /* 0x0000000000888947 */ /* 0x000fea0003800000 */
[----:B------:R-:W-:Y:S02]  /*2710*/  WARPGROUP.DEPBAR.LE gsb0, 0x0 ;  /* 0x00008000000079c5 */ /* 0x000fe40000010000 */
[----:B------:R-:W-:-:S01]  /*2720*/  FADD R85, R24, R85 ;  /* 0x0000005518557221 */ /* 0x000fc20000000000 */
[----:B------:R-:W-:Y:S01]  /*2730*/  FADD R84, R25, R84 ;  /* 0x0000005419547221 */ /* 0x000fe20000000000 */
        /* <DEDUP_REMOVED lines=30> */
[----:B------:R-:W-:-:S06]  /*2920*/  UMOV UR6, URZ ;  /* 0x0000003f00067c82 */ /* 0x000fcc0008000000 */
.L_x_32:
[----:B------:R-:W-:Y:S05]  /*2930*/  @!P1 BRA `(.L_x_33) ;  /* 0x0000000000049947 */ /* 0x000fea0003800000 */
[----:B------:R-:W-:Y:S01]  /*2940*/  BPT.TRAP 0x1 ;  /* 0x000000040000795c */ /* 0x000fe20000300000 */
.L_x_33:
[----:B------:R-:W-:-:S13]  /*2950*/  ISETP.NE.AND P0, PT, R13, RZ, PT ;  /* 0x000000ff0d00720c */ /* 0x000fda0003f05270 */
[----:B01----:R-:W-:-:S05]  /*2960*/  @P0 LEA R18, R17, UR12, 0x3 ;  /* 0x0000000c11120c11 */ /* 0x003fca000f8e18ff */
[----:B------:R-:W-:-:S05]  /*2970*/  @P0 VIADD R19, R18, 0x1c0 ;  /* 0x000001c012130836 */ /* 0x000fca0000000000 */
[----:B------:R-:W-:-:S04]  /*2980*/  @P0 PRMT R19, R12, 0x654, R19 ;  /* 0x000006540c130816 */ /* 0x000fc80000000013 */
[----:B------:R0:W-:Y:S01]  /*2990*/  @P0 SYNCS.ARRIVE.TRANS64.RED.A1T0 RZ, [R19+URZ], RZ ;  /* 0x000000ff13ff09a7 */ /* 0x0001e2000810043f */
[----:B------:R-:W-:-:S13]  /*29a0*/  ISETP.GT.U32.AND P0, PT, R7, 0x1, PT ;  /* 0x000000010700780c */ /* 0x000fda0003f04070 */
[----:B0-----:R-:W-:Y:S05]  /*29b0*/  @P0 BRA `(.L_x_34) ;  /* 0x0000000000040947 */ /* 0x001fea0003800000 */
[----:B------:R-:W-:Y:S01]  /*29c0*/  BPT.TRAP 0x1 ;  /* 0x000000040000795c */ /* 0x000fe20000300000 */
.L_x_34:
[----:B------:R-:W-:Y:S01]  /*29d0*/  UIADD3 UR19, UR19, 0x1, URZ ;  /* 0x0000000113137890 */ /* 0x000fe2000fffe03f */
[C---:B------:R-:W-:Y:S01]  /*29e0*/  ISETP.GT.AND P1, PT, R16.reuse, 0x1, PT ;  /* 0x000000011000780c */ /* 0x040fe20003f24270 */
[----:B------:R-:W-:Y:S02]  /*29f0*/  VIADD R17, R17, 0x1 ;  /* 0x0000000111117836 */ /* 0x000fe40000000000 */
[----:B------:R-:W-:Y:S01]  /*2a00*/  UISETP.NE.AND UP0, UPT, UR19, 0x38, UPT ;  /* 0x000000381300788c */ /* 0x000fe2000bf05270 */
[----:B------:R-:W-:Y:S02]  /*2a10*/  VIADD R16, R16, 0xffffffff ;  /* 0xffffffff10107836 */ /* 0x000fe40000000000 */
[C---:B------:R-:W-:Y:S01]  /*2a20*/  ISETP.NE.AND P0, PT, R17.reuse, 0x38, PT ;  /* 0x000000381100780c */ /* 0x040fe20003f05270 */
[----:B------:R-:W-:Y:S02]  /*2a30*/  USEL UR8, URZ, 0x1, UP0 ;  /* 0x000000013f087887 */ /* 0x000fe40008000000 */
[----:B------:R-:W-:Y:S01]  /*2a40*/  USEL UR19, UR19, URZ, UP0 ;  /* 0x0000003f13137287 */ /* 0x000fe20008000000 */
[----:B------:R-:W-:-:S03]  /*2a50*/  SEL R17, R17, RZ, P0 ;  /* 0x000000ff11117207 */ /* 0x000fc60000000000 */
[----:B------:R-:W-:Y:S01]  /*2a60*/  LOP3.LUT R88, R88, UR8, RZ, 0x3c, !PT ;  /* 0x0000000858587c12 */ /* 0x000fe2000f8e3cff */
[----:B------:R-:W-:Y:S01]  /*2a70*/  UMOV UR8, 0x1 ;  /* 0x0000000100087882 */ /* 0x000fe20000000000 */
[----:B------:R-:W-:Y:S06]  /*2a80*/  @P1 BRA `(.L_x_35) ;  /* 0xfffffff800b81947 */ /* 0x000fec000383ffff */
.L_x_27:
[----:B------:R-:W-:Y:S01]  /*2a90*/  UISETP.NE.AND UP0, UPT, UR6, URZ, UPT ;  /* 0x0000003f0600728c */ /* 0x000fe2000bf05270 */
[----:B01----:R-:W0:Y:S01]  /*2aa0*/  LDC R16, c[0x0][0x28c] ;  /* 0x0000a300ff107b82 */ /* 0x003e220000000800 */
[----:B------:R-:W-:Y:S02]  /*2ab0*/  IMAD.U32 R17, RZ, RZ, UR24 ;  /* 0x00000018ff117e24 */ /* 0x000fe4000f8e00ff */
[----:B------:R-:W-:-:S06]  /*2ac0*/  USEL UR6, URZ, 0x1, !UP0 ;  /* 0x000000013f067887 */ /* 0x000fcc000c000000 */
[----:B------:R-:W-:-:S13]  /*2ad0*/  ISETP.NE.AND P0, PT, RZ, UR6, PT ;  /* 0x00000006ff007c0c */ /* 0x000fda000bf05270 */
[----:B------:R-:W-:Y:S05]  /*2ae0*/  @!P0 BRA `(.L_x_36) ;  /* 0x0000000000848947 */ /* 0x000fea0003800000 */
[----:B------:R-:W-:Y:S02]  /*2af0*/  WARPGROUP.DEPBAR.LE gsb0, 0x0 ;  /* 0x00008000000079c5 */ /* 0x000fe40000010000 */
[----:B------:R-:W-:Y:S01]  /*2b00*/  FADD R85, R24, R85 ;  /* 0x0000005518557221 */ /* 0x000fe20000000000 */
        /* <DEDUP_REMOVED lines=30> */
[----:B------:R-:W-:-:S07]  /*2cf0*/  FADD R22, R22, R55 ;  /* 0x0000003716167221 */ /* 0x000fce0000000000 */
.L_x_36:
[----:B0-----:R-:W-:Y:S01]  /*2d00*/  ISETP.GE.AND P0, PT, R16, 0x1, PT ;  /* 0x000000011000780c */ /* 0x001fe20003f06270 */
[----:B------:R0:W-:Y:S01]  /*2d10*/  SYNCS.ARRIVE.TRANS64.A1T0 RZ, [R17+UR23], RZ ;  /* 0x000000ff11ff79a7 */ /* 0x0001e20008100017 */
[----:B------:R-:W-:-:S11]  /*2d20*/  WARPGROUP.DEPBAR.LE gsb0, 0x0 ;  /* 0x00008000000079c5 */ /* 0x000fd60000010000 */
[----:B------:R-:W-:Y:S05]  /*2d30*/  @!P0 BRA `(.L_x_37) ;  /* 0x0000000000488947 */ /* 0x000fea0003800000 */
[----:B------:R-:W-:-:S13]  /*2d40*/  ISETP.NE.AND P0, PT, R86, 0x3, PT ;  /* 0x000000035600780c */ /* 0x000fda0003f05270 */
[----:B------:R-:W-:Y:S05]  /*2d50*/  @!P0 BRA `(.L_x_38) ;  /* 0x0000000000048947 */ /* 0x000fea0003800000 */
[----:B------:R-:W-:Y:S01]  /*2d60*/  BPT.TRAP 0x1 ;  /* 0x000000040000795c */ /* 0x000fe20000300000 */
.L_x_38:
[----:B------:R-:W-:-:S13]  /*2d70*/  ISETP.NE.AND P0, PT, R13, RZ, PT ;  /* 0x000000ff0d00720c */ /* 0x000fda0003f05270 */
[----:B------:R-:W-:-:S05]  /*2d80*/  VOTEU.ANY UP0, P0 ;  /* 0x00000000003f7886 */ /* 0x000fca0000000100 */
[----:B------:R-:W-:-:S06]  /*2d90*/  @UP0 UIADD3 UR6, UR14, UR5, URZ ;  /* 0x000000050e060290 */ /* 0x000fcc000fffe03f */
[----:B------:R-:W-:Y:S02]  /*2da0*/  IMAD.U32 R16, RZ, RZ, UR6 ;  /* 0x00000006ff107e24 */ /* 0x000fe4000f8e00ff */
[----:B------:R-:W-:-:S03]  /*2db0*/  IMAD.U32 R19, RZ, RZ, UR6 ;  /* 0x00000006ff137e24 */ /* 0x000fc6000f8e00ff */
[----:B------:R-:W-:-:S05]  /*2dc0*/  @P0 SHF.R.U32.HI R16, RZ, 0x3, R16 ;  /* 0x00000003ff100819 */ /* 0x000fca0000011610 */
[----:B0-----:R-:W-:-:S04]  /*2dd0*/  @P0 IMAD.WIDE.U32 R16, R16, 0x24924925, RZ ;  /* 0x2492492510100825 */ /* 0x001fc800078e00ff */
[----:B------:R-:W-:-:S05]  /*2de0*/  @P0 IMAD R16, R17, -0x38, R19 ;  /* 0xffffffc811100824 */ /* 0x000fca00078e0213 */
[----:B------:R-:W-:-:S05]  /*2df0*/  @P0 LEA R16, R16, UR12, 0x3 ;  /* 0x0000000c10100c11 */ /* 0x000fca000f8e18ff */
[----:B------:R-:W-:-:S05]  /*2e00*/  @P0 VIADD R17, R16, 0x1c0 ;  /* 0x000001c010110836 */ /* 0x000fca0000000000 */
[----:B------:R-:W-:-:S04]  /*2e10*/  @P0 PRMT R17, R12, 0x654, R17 ;  /* 0x000006540c110816 */ /* 0x000fc80000000011 */
[----:B------:R1:W-:Y:S01]  /*2e20*/  @P0 SYNCS.ARRIVE.TRANS64.RED.A1T0 RZ, [R17+URZ], RZ ;  /* 0x000000ff11ff09a7 */ /* 0x0003e2000810043f */
[----:B------:R-:W-:-:S13]  /*2e30*/  ISETP.GT.U32.AND P0, PT, R7, 0x1, PT ;  /* 0x000000010700780c */ /* 0x000fda0003f04070 */
[----:B-1----:R-:W-:Y:S05]  /*2e40*/  @P0 BRA `(.L_x_37) ;  /* 0x0000000000040947 */ /* 0x002fea0003800000 */
[----:B------:R-:W-:Y:S01]  /*2e50*/  BPT.TRAP 0x1 ;  /* 0x000000040000795c */ /* 0x000fe20000300000 */
.L_x_37:
[----:B------:R-:W-:Y:S01]  /*2e60*/  SHF.L.U32 R16, R87, 0x1f, RZ ;  /* 0x0000001f57107819 */ /* 0x000fe200000006ff */
[----:B------:R-:W-:Y:S01]  /*2e70*/  UIADD3 UR5, UR22, UR5, URZ ;  /* 0x0000000516057290 */ /* 0x000fe2000fffe03f */
[----:B------:R-:W1:Y:S01]  /*2e80*/  LDC R31, c[0x0][0x288] ;  /* 0x0000a200ff1f7b82 */ /* 0x000e620000000800 */
[----:B------:R-:W-:Y:S01]  /*2e90*/  UISETP.GE.U32.AND UP1, UPT, UR22, 0x38, UPT ;  /* 0x000000381600788c */ /* 0x000fe2000bf26070 */
[----:B------:R-:W-:Y:S01]  /*2ea0*/  IMAD.SHL.U32 R24, R20, 0x2, RZ ;  /* 0x0000000214187824 */ /* 0x000fe200078e00ff */
[----:B------:R-:W-:Y:S02]  /*2eb0*/  UISETP.GT.U32.AND UP0, UPT, UR5, 0x37, UPT ;  /* 0x000000370500788c */ /* 0x000fe4000bf04070 */
[----:B------:R-:W-:Y:S02]  /*2ec0*/  USHF.R.U32.HI UR6, URZ, 0x3, UR5 ;  /* 0x000000033f067899 */ /* 0x000fe40008011605 */
[----:B------:R-:W-:Y:S01]  /*2ed0*/  UISETP.LT.U32.AND UP0, UPT, UR22, 0x38, UP0 ;  /* 0x000000381600788c */ /* 0x000fe20008701070 */
[----:B------:R-:W4:Y:S01]  /*2ee0*/  SYNCS.PHASECHK.TRANS64.TRYWAIT P0, [UR15+0x8], R16 ;  /* 0x00000810ff0075a7 */ /* 0x000f22000800014f */
[----:B------:R-:W-:Y:S01]  /*2ef0*/  UIMAD.WIDE.U32 UR6, UR6, 0x24924925, URZ ;  /* 0x24924925060678a5 */ /* 0x000fe2000f8e003f */
[----:B------:R-:W-:Y:S01]  /*2f00*/  SHF.R.S32.HI R25, RZ, 0x1f, R24 ;  /* 0x0000001fff197819 */ /* 0x000fe20000011418 */
[----:B------:R-:W-:-:S02]  /*2f10*/  USEL UR8, URZ, 0x1, !UP0 ;  /* 0x000000013f087887 */ /* 0x000fc4000c000000 */
[----:B------:R-:W-:Y:S02]  /*2f20*/  UIMAD UR5, UR7, -0x38, UR5 ;  /* 0xffffffc8070578a4 */ /* 0x000fe4000f8e0205 */
[----:B------:R-:W-:-:S04]  /*2f30*/  ULOP3.LUT UR4, UR4, UR8, URZ, 0x3c, !UPT ;  /* 0x0000000804047292 */ /* 0x000fc8000f8e3c3f */
[----:B------:R-:W-:Y:S01]  /*2f40*/  @UP1 ULOP3.LUT UR4, UR4, 0x1, UR7, 0x78, !UPT ;  /* 0x0000000104041892 */ /* 0x000fe2000f8e7807 */
[----:B-1--4-:R-:W-:Y:S11]  /*2f50*/  @!P0 BRA `(.L_x_39) ;  /* 0x0000005c00508947 */ /* 0x012ff60003800000 */
.L_x_185:
[----:B------:R-:W-:Y:S01]  /*2f60*/  IMAD.SHL.U32 R33, R4, 0x40, RZ ;  /* 0x0000004004217824 */ /* 0x000fe200078e00ff */
[----:B------:R-:W-:Y:S01]  /*2f70*/  ULDC UR8, c[0x0][0x284] ;  /* 0x0000a10000087ab9 */ /* 0x000fe20000000800 */
[----:B------:R-:W-:Y:S01]  /*2f80*/  IMAD.SHL.U32 R4, R6, 0x40, RZ ;  /* 0x0000004006047824 */ /* 0x000fe200078e00ff */
[----:B------:R-:W-:Y:S01]  /*2f90*/  SHF.R.S32.HI R32, RZ, 0x1f, R5 ;  /* 0x0000001fff207819 */ /* 0x000fe20000011405 */
[----:B------:R-:W-:Y:S01]  /*2fa0*/  ULDC.64 UR6, c[0x0][0x5d0] ;  /* 0x0001740000067ab9 */ /* 0x000fe20000000a00 */
[----:B------:R-:W-:Y:S01]  /*2fb0*/  SHF.R.S32.HI R30, RZ, 0x1f, R33 ;  /* 0x0000001fff1e7819 */ /* 0x000fe20000011421 */
[----:B0-----:R-:W-:Y:S01]  /*2fc0*/  IMAD.WIDE.U32 R16, R5, UR6, R24 ;  /* 0x0000000605107c25 */ /* 0x001fe2000f8e0018 */
[----:B------:R-:W-:-:S03]  /*2fd0*/  ISETP.GE.AND P0, PT, R4, UR8, PT ;  /* 0x0000000804007c0c */ /* 0x000fc6000bf06270 */
[----:B------:R-:W-:Y:S01]  /*2fe0*/  IMAD R18, R32, UR6, RZ ;  /* 0x0000000620127c24 */ /* 0x000fe2000f8e02ff */
[C---:B------:R-:W-:Y:S02]  /*2ff0*/  ISETP.GE.OR P0, PT, R33.reuse, R31, P0 ;  /* 0x0000001f2100720c */ /* 0x040fe40000706670 */
[----:B------:R-:W-:Y:S01]  /*3000*/  IADD3 R16, P1, R33, R16, RZ ;  /* 0x0000001021107210 */ /* 0x000fe20007f3e0ff */
[----:B------:R-:W-:-:S05]  /*3010*/  IMAD R19, R5, UR7, R18 ;  /* 0x0000000705137c24 */ /* 0x000fca000f8e0212 */
[----:B------:R-:W-:-:S05]  /*3020*/  IADD3.X R17, R30, R17, R19, P1, !PT ;  /* 0x000000111e117210 */ /* 0x000fca0000ffe413 */
[----:B------:R-:W-:Y:S05]  /*3030*/  @P0 BRA `(.L_x_40) ;  /* 0x0000002400a80947 */ /* 0x000fea0003800000 */
[----:B------:R-:W0:Y:S01]  /*3040*/  LDC.64 R26, c[0x0][0x5c8] ;  /* 0x00017200ff1a7b82 */ /* 0x000e220000000a00 */
[----:B------:R-:W-:Y:S01]  /*3050*/  IMAD.WIDE R28, R6, 0x40, R10 ;  /* 0x00000040061c7825 */ /* 0x000fe200078e020a */
[----:B------:R-:W-:Y:S01]  /*3060*/  ULDC.64 UR6, c[0x0][0x5c0] ;  /* 0x0001700000067ab9 */ /* 0x000fe20000000a00 */
[----:B------:R-:W-:Y:S02]  /*3070*/  BSSY B0, `(.L_x_40) ;  /* 0x0000266000007945 */ /* 0x000fe40003800000 */
[-C--:B0-----:R-:W-:Y:S02]  /*3080*/  IMAD R6, R29, R26.reuse, RZ ;  /* 0x0000001a1d067224 */ /* 0x081fe400078e02ff */
[----:B------:R-:W-:-:S04]  /*3090*/  IMAD.WIDE.U32 R16, R28, R26, R16 ;  /* 0x0000001a1c107225 */ /* 0x000fc800078e0010 */
[----:B------:R-:W-:Y:S01]  /*30a0*/  IMAD R19, R28, R27, R6 ;  /* 0x0000001b1c137224 */ /* 0x000fe200078e0206 */
[----:B------:R-:W-:Y:S02]  /*30b0*/  LEA R18, P0, R26, R16, 0x3 ;  /* 0x000000101a127211 */ /* 0x000fe400078018ff */
[----:B------:R-:W-:Y:S01]  /*30c0*/  IADD3 R16, P1, R16, UR6, RZ ;  /* 0x0000000610107c10 */ /* 0x000fe2000ff3e0ff */
[----:B------:R-:W-:Y:S01]  /*30d0*/  IMAD.IADD R19, R17, 0x1, R19 ;  /* 0x0000000111137824 */ /* 0x000fe200078e0213 */
[----:B------:R-:W-:-:S04]  /*30e0*/  IADD3 R18, P2, R18, UR6, RZ ;  /* 0x0000000612127c10 */ /* 0x000fc8000ff5e0ff */
[----:B------:R-:W-:Y:S01]  /*30f0*/  LEA.HI.X R6, R26, R19, R27, 0x3, P0 ;  /* 0x000000131a067211 */ /* 0x000fe200000f1c1b */
[----:B------:R-:W-:Y:S01]  /*3100*/  IMAD R26, R20, -0x2, R31 ;  /* 0xfffffffe141a7824 */ /* 0x000fe200078e021f */
[----:B---3-5:R-:W-:Y:S02]  /*3110*/  FSETP.NEU.AND P0, PT, R15, RZ, PT ;  /* 0x000000ff0f00720b */ /* 0x028fe40003f0d000 */
[----:B------:R-:W-:Y:S01]  /*3120*/  IADD3.X R17, R19, UR7, RZ, P1, !PT ;  /* 0x0000000713117c10 */ /* 0x000fe20008ffe4ff */
[----:B------:R-:W-:Y:S01]  /*3130*/  IMAD.IADD R26, R26, 0x1, -R33 ;  /* 0x000000011a1a7824 */ /* 0x000fe200078e0a21 */
[----:B------:R-:W-:Y:S01]  /*3140*/  IADD3.X R19, R6, UR7, RZ, P2, !PT ;  /* 0x0000000706137c10 */ /* 0x000fe200097fe4ff */
[----:B------:R-:W-:-:S08]  /*3150*/  IMAD.IADD R6, R21, 0x1, -R4 ;  /* 0x0000000115067824 */ /* 0x000fd000078e0a04 */
[----:B------:R-:W-:Y:S05]  /*3160*/  @!P0 BRA `(.L_x_41) ;  /* 0x0000001c00188947 */ /* 0x000fea0003800000 */
[----:B------:R-:W-:Y:S01]  /*3170*/  ULDC.64 UR6, c[0x0][0x5b8] ;  /* 0x00016e0000067ab9 */ /* 0x000fe20000000a00 */
[----:B------:R-:W-:Y:S01]  /*3180*/  ULDC.64 UR8, c[0x0][0x5a8] ;  /* 0x00016a0000087ab9 */ /* 0x000fe20000000a00 */
[----:B------:R-:W-:Y:S01]  /*3190*/  IMAD.WIDE.U32 R24, R5, UR6, R24 ;  /* 0x0000000605187c25 */ /* 0x000fe2000f8e0018 */
[----:B------:R-:W-:Y:S03]  /*31a0*/  BSSY B1, `(.L_x_42) ;  /* 0x0000010000017945 */ /* 0x000fe60003800000 */
[----:B------:R-:W-:Y:S01]  /*31b0*/  IMAD R4, R32, UR6, RZ ;  /* 0x0000000620047c24 */ /* 0x000fe2000f8e02ff */
[----:B------:R-:W-:-:S03]  /*31c0*/  IADD3 R24, P0, R33, R24, RZ ;  /* 0x0000001821187210 */ /* 0x000fc60007f1e0ff */
[----:B------:R-:W-:Y:S01]  /*31d0*/  IMAD R5, R5, UR7, R4 ;  /* 0x0000000705057c24 */ /* 0x000fe2000f8e0204 */
[----:B------:R-:W-:Y:S02]  /*31e0*/  ULDC.64 UR6, c[0x0][0x5b0] ;  /* 0x00016c0000067ab9 */ /* 0x000fe40000000a00 */
[----:B------:R-:W-:Y:S02]  /*31f0*/  IMAD R27, R29, UR6, RZ ;  /* 0x000000061d1b7c24 */ /* 0x000fe4000f8e02ff */
[----:B------:R-:W-:Y:S02]  /*3200*/  IADD3.X R25, R30, R25, R5, P0, !PT ;  /* 0x000000191e197210 */ /* 0x000fe400007fe405 */
[----:B------:R-:W-:Y:S01]  /*3210*/  ISETP.GE.AND P0, PT, R26, 0x1, PT ;  /* 0x000000011a00780c */ /* 0x000fe20003f06270 */
[C---:B------:R-:W-:Y:S02]  /*3220*/  IMAD R27, R28.reuse, UR7, R27 ;  /* 0x000000071c1b7c24 */ /* 0x040fe4000f8e021b */
[----:B------:R-:W-:Y:S01]  /*3230*/  IMAD.WIDE.U32 R4, R28, UR6, R24 ;  /* 0x000000061c047c25 */ /* 0x000fe2000f8e0018 */
[----:B------:R-:W-:-:S02]  /*3240*/  ISETP.LT.OR P3, PT, R6, 0x1, !P0 ;  /* 0x000000010600780c */ /* 0x000fc40004761670 */
[----:B------:R-:W-:-:S04]  /*3250*/  IADD3 R4, P1, R4, UR8, RZ ;  /* 0x0000000804047c10 */ /* 0x000fc8000ff3e0ff */
[--C-:B------:R-:W-:Y:S02]  /*3260*/  IADD3.X R5, R5, UR9, R27.reuse, P1, !PT ;  /* 0x0000000905057c10 */ /* 0x100fe40008ffe41b */
[----:B------:R-:W-:-:S05]  /*3270*/  PRMT R27, RZ, 0x7610, R27 ;  /* 0x00007610ff1b7816 */ /* 0x000fca000000001b */
[----:B------:R-:W-:Y:S05]  /*3280*/  @P3 BRA `(.L_x_43) ;  /* 0x0000000000043947 */ /* 0x000fea0003800000 */
[----:B------:R0:W5:Y:S02]  /*3290*/  LDG.E.U8 R27, desc[UR20][R4.64] ;  /* 0x00000014041b7981 */ /* 0x000164000c1e1100 */
.L_x_43:
[----:B------:R-:W-:Y:S05]  /*32a0*/  BSYNC B1 ;  /* 0x0000000000017941 */ /* 0x000fea0003800000 */
.L_x_42:
[----:B-----5:R-:W-:Y:S01]  /*32b0*/  LOP3.LUT R27, R27, 0xff, RZ, 0xc0, !PT ;  /* 0x000000ff1b1b7812 */ /* 0x020fe200078ec0ff */
[----:B------:R-:W-:Y:S01]  /*32c0*/  BSSY B1, `(.L_x_44) ;  /* 0x000000c000017945 */ /* 0x000fe20003800000 */
[----:B------:R-:W-:Y:S02]  /*32d0*/  ISETP.GE.AND P1, PT, R26, 0x2, PT ;  /* 0x000000021a00780c */ /* 0x000fe40003f26270 */
[----:B------:R-:W-:Y:S02]  /*32e0*/  F2FP.F16.E4M3.UNPACK_B R27, R27 ;  /* 0x0000001bff1b723e */ /* 0x000fe400020006ff */
[----:B------:R-:W-:-:S03]  /*32f0*/  ISETP.LT.OR P2, PT, R6, 0x1, !P1 ;  /* 0x000000010600780c */ /* 0x000fc60004f41670 */
[----:B------:R-:W-:Y:S01]  /*3300*/  HADD2.F32 R30, -RZ, R27.H0_H0 ;  /* 0x2000001bff1e7230 */ /* 0x000fe20000004100 */
[----:B------:R-:W-:-:S04]  /*3310*/  PRMT R27, RZ, 0x7610, R27 ;  /* 0x00007610ff1b7816 */ /* 0x000fc8000000001b */
[----:B------:R-:W-:-:S04]  /*3320*/  FMUL R30, R30, R15 ;  /* 0x0000000f1e1e7220 */ /* 0x000fc80000400000 */
[----:B--2---:R-:W-:-:S05]  /*3330*/  FFMA R30, R85, R14, R30 ;  /* 0x0000000e551e7223 */ /* 0x004fca000000001e */
[----:B------:R-:W-:-:S05]  /*3340*/  F2FP.SATFINITE.E4M3.F32.PACK_AB_MERGE_C R31, RZ, R30, RZ ;  /* 0x0000001eff1f723e */ /* 0x000fca00048070ff */
[----:B------:R1:W-:Y:S01]  /*3350*/  @!P3 STG.E.U8 desc[UR20][R16.64], R31 ;  /* 0x0000001f1000b986 */ /* 0x0003e2000c101114 */
[----:B------:R-:W-:Y:S05]  /*3360*/  @P2 BRA `(.L_x_45) ;  /* 0x0000000000042947 */ /* 0x000fea0003800000 */
[----:B------:R2:W5:Y:S02]  /*3370*/  LDG.E.U8 R27, desc[UR20][R4.64+0x1] ;  /* 0x00000114041b7981 */ /* 0x000564000c1e1100 */
.L_x_45:
[----:B------:R-:W-:Y:S05]  /*3380*/  BSYNC B1 ;  /* 0x0000000000017941 */ /* 0x000fea0003800000 */
.L_x_44:
[----:B-----5:R-:W-:Y:S01]  /*3390*/  LOP3.LUT R27, R27, 0xff, RZ, 0xc0, !PT ;  /* 0x000000ff1b1b7812 */ /* 0x020fe200078ec0ff */
[----:B------:R-:W-:Y:S01]  /*33a0*/  BSSY B1, `(.L_x_46) ;  /* 0x0000012000017945 */ /* 0x000fe20003800000 */
[----:B-1----:R-:W-:Y:S02]  /*33b0*/  IADD3 R31, P3, R28, 0x8, RZ ;  /* 0x000000081c1f7810 */ /* 0x002fe40007f7e0ff */
[----:B------:R-:W-:Y:S02]  /*33c0*/  F2FP.F16.E4M3.UNPACK_B R27, R27 ;  /* 0x0000001bff1b723e */ /* 0x000fe400020006ff */
[----:B------:R-:W-:Y:S01]  /*33d0*/  ISETP.LT.OR P0, PT, R6, 0x9, !P0 ;  /* 0x000000090600780c */ /* 0x000fe20004701670 */
[----:B------:R-:W-:Y:S02]  /*33e0*/  IMAD.X R29, RZ, RZ, R29, P3 ;  /* 0x000000ffff1d7224 */ /* 0x000fe400018e061d */
[----:B------:R-:W-:Y:S02]  /*33f0*/  HADD2.F32 R28, -RZ, R27.H0_H0 ;  /* 0x2000001bff1c7230 */ /* 0x000fe40000004100 */
[----:B------:R-:W-:-:S04]  /*3400*/  IMAD.WIDE.U32 R24, R31, UR6, R24 ;  /* 0x000000061f187c25 */ /* 0x000fc8000f8e0018 */
[----:B------:R-:W-:Y:S01]  /*3410*/  FMUL R27, R28, R15 ;  /* 0x0000000f1c1b7220 */ /* 0x000fe20000400000 */
[----:B------:R-:W-:Y:S01]  /*3420*/  IMAD R28, R29, UR6, RZ ;  /* 0x000000061d1c7c24 */ /* 0x000fe2000f8e02ff */
[----:B------:R-:W-:Y:S02]  /*3430*/  IADD3 R24, P3, R24, UR8, RZ ;  /* 0x0000000818187c10 */ /* 0x000fe4000ff7e0ff */
[----:B------:R-:W-:Y:S01]  /*3440*/  FFMA R27, R84, R14, R27 ;  /* 0x0000000e541b7223 */ /* 0x000fe2000000001b */
[----:B------:R-:W-:-:S04]  /*3450*/  IMAD R31, R31, UR7, R28 ;  /* 0x000000071f1f7c24 */ /* 0x000fc8000f8e021c */
[----:B------:R-:W-:Y:S02]  /*3460*/  F2FP.SATFINITE.E4M3.F32.PACK_AB_MERGE_C R29, RZ, R27, RZ ;  /* 0x0000001bff1d723e */ /* 0x000fe400048070ff */
[----:B------:R-:W-:Y:S02]  /*3470*/  IADD3.X R25, R25, UR9, R31, P3, !PT ;  /* 0x0000000919197c10 */ /* 0x000fe40009ffe41f */
[----:B------:R-:W-:Y:S01]  /*3480*/  PRMT R27, RZ, 0x7610, R27 ;  /* 0x00007610ff1b7816 */ /* 0x000fe2000000001b */
[----:B------:R1:W-:Y:S01]  /*3490*/  @!P2 STG.E.U8 desc[UR20][R16.64+0x1], R29 ;  /* 0x0000011d1000a986 */ /* 0x0003e2000c101114 */
[----:B------:R-:W-:Y:S05]  /*34a0*/  @P0 BRA `(.L_x_47) ;  /* 0x0000000000040947 */ /* 0x000fea0003800000 */
[----:B------:R3:W5:Y:S02]  /*34b0*/  LDG.E.U8 R27, desc[UR20][R24.64] ;  /* 0x00000014181b7981 */ /* 0x000764000c1e1100 */
.L_x_47:
[----:B------:R-:W-:Y:S05]  /*34c0*/  BSYNC B1 ;  /* 0x0000000000017941 */ /* 0x000fea0003800000 */
.L_x_46:
[----:B-----5:R-:W-:Y:S01]  /*34d0*/  LOP3.LUT R27, R27, 0xff, RZ, 0xc0, !PT ;  /* 0x000000ff1b1b7812 */ /* 0x020fe200078ec0ff */
[----:B------:R-:W-:Y:S01]  /*34e0*/  BSSY B1, `(.L_x_48) ;  /* 0x000000b000017945 */ /* 0x000fe20003800000 */
[----:B------:R-:W-:Y:S02]  /*34f0*/  ISETP.LT.OR P1, PT, R6, 0x9, !P1 ;  /* 0x000000090600780c */ /* 0x000fe40004f21670 */
[----:B------:R-:W-:-:S05]  /*3500*/  F2FP.F16.E4M3.UNPACK_B R27, R27 ;  /* 0x0000001bff1b723e */ /* 0x000fca00020006ff */
[----:B------:R-:W-:Y:S01]  /*3510*/  HADD2.F32 R28, -RZ, R27.H0_H0 ;  /* 0x2000001bff1c7230 */ /* 0x000fe20000004100 */
[----:B------:R-:W-:-:S04]  /*3520*/  PRMT R27, RZ, 0x7610, R27 ;  /* 0x00007610ff1b7816 */ /* 0x000fc8000000001b */
[----:B------:R-:W-:-:S04]  /*3530*/  FMUL R28, R28, R15 ;  /* 0x0000000f1c1c7220 */ /* 0x000fc80000400000 */
[----:B------:R-:W-:-:S05]  /*3540*/  FFMA R28, R83, R14, R28 ;  /* 0x0000000e531c7223 */ /* 0x000fca000000001c */
[----:B-1----:R-:W-:-:S05]  /*3550*/  F2FP.SATFINITE.E4M3.F32.PACK_AB_MERGE_C R29, RZ, R28, RZ ;  /* 0x0000001cff1d723e */ /* 0x002fca00048070ff */
[----:B------:R1:W-:Y:S01]  /*3560*/  @!P0 STG.E.U8 desc[UR20][R18.64], R29 ;  /* 0x0000001d12008986 */ /* 0x0003e2000c101114 */
[----:B------:R-:W-:Y:S05]  /*3570*/  @P1 BRA `(.L_x_49) ;  /* 0x0000000000041947 */ /* 0x000fea0003800000 */
[----:B------:R4:W5:Y:S02]  /*3580*/  LDG.E.U8 R27, desc[UR20][R24.64+0x1] ;  /* 0x00000114181b7981 */ /* 0x000964000c1e1100 */
.L_x_49:
[----:B------:R-:W-:Y:S05]  /*3590*/  BSYNC B1 ;  /* 0x0000000000017941 */ /* 0x000fea0003800000 */
.L_x_48:
[----:B-----5:R-:W-:Y:S01]  /*35a0*/  LOP3.LUT R27, R27, 0xff, RZ, 0xc0, !PT ;  /* 0x000000ff1b1b7812 */ /* 0x020fe200078ec0ff */
[----:B------:R-:W-:Y:S01]  /*35b0*/  BSSY B1, `(.L_x_50) ;  /* 0x000000c000017945 */ /* 0x000fe20003800000 */
[----:B------:R-:W-:Y:S02]  /*35c0*/  ISETP.GE.AND P0, PT, R26, 0x9, PT ;  /* 0x000000091a00780c */ /* 0x000fe40003f06270 */
[----:B------:R-:W-:Y:S02]  /*35d0*/  F2FP.F16.E4M3.UNPACK_B R27, R27 ;  /* 0x0000001bff1b723e */ /* 0x000fe400020006ff */
[----:B------:R-:W-:-:S03]  /*35e0*/  ISETP.LT.OR P2, PT, R6, 0x1, !P0 ;  /* 0x000000010600780c */ /* 0x000fc60004741670 */
[----:B------:R-:W-:-:S05]  /*35f0*/  HADD2.F32 R28, -RZ, R27.H0_H0 ;  /* 0x2000001bff1c7230 */ /* 0x000fca0000004100 */
[----:B------:R-:W-:-:S04]  /*3600*/  FMUL R27, R28, R15 ;  /* 0x0000000f1c1b7220 */ /* 0x000fc80000400000 */
[----:B------:R-:W-:-:S05]  /*3610*/  FFMA R27, R82, R14, R27 ;  /* 0x0000000e521b7223 */ /* 0x000fca000000001b */
[----:B-1----:R-:W-:Y:S02]  /*3620*/  F2FP.SATFINITE.E4M3.F32.PACK_AB_MERGE_C R29, RZ, R27, RZ ;  /* 0x0000001bff1d723e */ /* 0x002fe400048070ff */
[----:B------:R-:W-:-:S03]  /*3630*/  PRMT R27, RZ, 0x7610, R27 ;  /* 0x00007610ff1b7816 */ /* 0x000fc6000000001b */
[----:B------:R1:W-:Y:S01]  /*3640*/  @!P1 STG.E.U8 desc[UR20][R18.64+0x1], R29 ;  /* 0x0000011d12009986 */ /* 0x0003e2000c101114 */
[----:B------:R-:W-:Y:S05]  /*3650*/  @P2 BRA `(.L_x_51) ;  /* 0x0000000000042947 */ /* 0x000fea0003800000 */
[----:B------:R0:W5:Y:S02]  /*3660*/  LDG.E.U8 R27, desc[UR20][R4.64+0x8] ;  /* 0x00000814041b7981 */ /* 0x000164000c1e1100 */
.L_x_51:
[----:B------:R-:W-:Y:S05]  /*3670*/  BSYNC B1 ;  /* 0x0000000000017941 */ /* 0x000fea0003800000 */
.L_x_50:
        /* <DEDUP_REMOVED lines=13> */
.L_x_53:
[----:B------:R-:W-:Y:S05]  /*3750*/  BSYNC B1 ;  /* 0x0000000000017941 */ /* 0x000fea0003800000 */
.L_x_52:
[----:B-----5:R-:W-:Y:S01]  /*3760*/  LOP3.LUT R27, R27, 0xff, RZ, 0xc0, !PT ;  /* 0x000000ff1b1b7812 */ /* 0x020fe200078ec0ff */
[----:B------:R-:W-:Y:S01]  /*3770*/  BSSY B1, `(.L_x_54) ;  /* 0x000000b000017945 */ /* 0x000fe20003800000 */
[----:B------:R-:W-:Y:S02]  /*3780*/  ISETP.LT.OR P0, PT, R6, 0x9, !P0 ;  /* 0x000000090600780c */ /* 0x000fe40004701670 */
[----:B------:R-:W-:-:S05]  /*3790*/  F2FP.F16.E4M3.UNPACK_B R27, R27 ;  /* 0x0000001bff1b723e */ /* 0x000fca00020006ff */
        /* <DEDUP_REMOVED lines=8> */
.L_x_55:
[----:B------:R-:W-:Y:S05]  /*3820*/  BSYNC B1 ;  /* 0x0000000000017941 */ /* 0x000fea0003800000 */
.L_x_54:
        /* <DEDUP_REMOVED lines=12> */
.L_x_57:
[----:B------:R-:W-:Y:S05]  /*38f0*/  BSYNC B1 ;  /* 0x0000000000017941 */ /* 0x000fea0003800000 */
.L_x_56:
        /* <DEDUP_REMOVED lines=13> */
.L_x_59:
[----:B------:R-:W-:Y:S05]  /*39d0*/  BSYNC B1 ;  /* 0x0000000000017941 */ /* 0x000fea0003800000 */
.L_x_58:
        /* <DEDUP_REMOVED lines=13> */
.L_x_61:
[----:B------:R-:W-:Y:S05]  /*3ab0*/  BSYNC B1 ;  /* 0x0000000000017941 */ /* 0x000fea0003800000 */
.L_x_60:
        /* <DEDUP_REMOVED lines=12> */
.L_x_63:
[----:B------:R-:W-:Y:S05]  /*3b80*/  BSYNC B1 ;  /* 0x0000000000017941 */ /* 0x000fea0003800000 */
.L_x_62:
        /* <DEDUP_REMOVED lines=12> */
.L_x_65:
[----:B------:R-:W-:Y:S05]  /*3c50*/  BSYNC B1 ;  /* 0x0000000000017941 */ /* 0x000fea0003800000 */
.L_x_64:
        /* <DEDUP_REMOVED lines=13> */
.L_x_67:
[----:B------:R-:W-:Y:S05]  /*3d30*/  BSYNC B1 ;  /* 0x0000000000017941 */ /* 0x000fea0003800000 */
.L_x_66:
        /* <DEDUP_REMOVED lines=13> */
.L_x_69:
[----:B------:R-:W-:Y:S05]  /*3e10*/  BSYNC B1 ;  /* 0x0000000000017941 */ /* 0x000fea0003800000 */
.L_x_68:
        /* <DEDUP_REMOVED lines=12> */
.L_x_71:
[----:B------:R-:W-:Y:S05]  /*3ee0*/  BSYNC B1 ;  /* 0x0000000000017941 */ /* 0x000fea0003800000 */
.L_x_70:
        /* <DEDUP_REMOVED lines=12> */
.L_x_73:
[----:B------:R-:W-:Y:S05]  /*3fb0*/  BSYNC B1 ;  /* 0x0000000000017941 */ /* 0x000fea0003800000 */
.L_x_72:
        /* <DEDUP_REMOVED lines=13> */
.L_x_75:
[----:B------:R-:W-:Y:S05]  /*4090*/  BSYNC B1 ;  /* 0x0000000000017941 */ /* 0x000fea0003800000 */
.L_x_74:
        /* <DEDUP_REMOVED lines=13> */
.L_x_77:
[----:B------:R-:W-:Y:S05]  /*4170*/  BSYNC B1 ;  /* 0x0000000000017941 */ /* 0x000fea0003800000 */
.L_x_76:
        /* <DEDUP_REMOVED lines=12> */
.L_x_79:
[----:B------:R-:W-:Y:S05]  /*4240*/  BSYNC B1 ;  /* 0x0000000000017941 */ /* 0x000fea0003800000 */
.L_x_78:
        /* <DEDUP_REMOVED lines=12> */
.L_x_81:
[----:B------:R-:W-:Y:S05]  /*4310*/  BSYNC B1 ;  /* 0x0000000000017941 */ /* 0x000fea0003800000 */
.L_x_80:
        /* <DEDUP_REMOVED lines=13> */
.L_x_83:
[----:B------:R-:W-:Y:S05]  /*43f0*/  BSYNC B1 ;  /* 0x0000000000017941 */ /* 0x000fea0003800000 */
.L_x_82:
        /* <DEDUP_REMOVED lines=13> */
.L_x_85:
[----:B------:R-:W-:Y:S05]  /*44d0*/  BSYNC B1 ;  /* 0x0000000000017941 */ /* 0x000fea0003800000 */
.L_x_84:
        /* <DEDUP_REMOVED lines=12> */
.L_x_87:
[----:B------:R-:W-:Y:S05]  /*45a0*/  BSYNC B1 ;  /* 0x0000000000017941 */ /* 0x000fea0003800000 */
.L_x_86:
        /* <DEDUP_REMOVED lines=12> */
.L_x_89:
[----:B------:R-:W-:Y:S05]  /*4670*/  BSYNC B1 ;  /* 0x0000000000017941 */ /* 0x000fea0003800000 */
.L_x_88:
        /* <DEDUP_REMOVED lines=13> */
.L_x_91:
[----:B------:R-:W-:Y:S05]  /*4750*/  BSYNC B1 ;  /* 0x0000000000017941 */ /* 0x000fea0003800000 */
.L_x_90:
        /* <DEDUP_REMOVED lines=13> */
.L_x_93:
[----:B------:R-:W-:Y:S05]  /*4830*/  BSYNC B1 ;  /* 0x0000000000017941 */ /* 0x000fea0003800000 */
.L_x_92:
        /* <DEDUP_REMOVED lines=12> */
.L_x_95:
[----:B------:R-:W-:Y:S05]  /*4900*/  BSYNC B1 ;  /* 0x0000000000017941 */ /* 0x000fea0003800000 */
.L_x_94:
        /* <DEDUP_REMOVED lines=12> */
.L_x_97:
[----:B------:R-:W-:Y:S05]  /*49d0*/  BSYNC B1 ;  /* 0x0000000000017941 */ /* 0x000fea0003800000 */
.L_x_96:
        /* <DEDUP_REMOVED lines=13> */
.L_x_99:
[----:B------:R-:W-:Y:S05]  /*4ab0*/  BSYNC B1 ;  /* 0x0000000000017941 */ /* 0x000fea0003800000 */
.L_x_98:
[----:B-----5:R-:W-:Y:S01]  /*4ac0*/  LOP3.LUT R27, R27, 0xff, RZ, 0xc0, !PT ;  /* 0x000000ff1b1b7812 */ /* 0x020fe200078ec0ff */
[----:B------:R-:W-:Y:S01]  /*4ad0*/  BSSY B1, `(.L_x_100) ;  /* 0x000000c000017945 */ /* 0x000fe20003800000 */
[----:B------:R-:W-:Y:S02]  /*4ae0*/  ISETP.GE.AND P1, PT, R26, 0x3a, PT ;  /* 0x0000003a1a00780c */ /* 0x000fe40003f26270 */
[----:B------:R-:W-:Y:S02]  /*4af0*/  F2FP.F16.E4M3.UNPACK_B R27, R27 ;  /* 0x0000001bff1b723e */ /* 0x000fe400020006ff */
[----:B------:R-:W-:Y:S02]  /*4b00*/  ISETP.LT.OR P3, PT, R6, 0x1, !P1 ;  /* 0x000000010600780c */ /* 0x000fe40004f61670 */
[----:B------:R-:W-:Y:S01]  /*4b10*/  PRMT R26, RZ, 0x7610, R26 ;  /* 0x00007610ff1a7816 */ /* 0x000fe2000000001a */
[----:B------:R-:W-:-:S05]  /*4b20*/  HADD2.F32 R28, -RZ, R27.H0_H0 ;  /* 0x2000001bff1c7230 */ /* 0x000fca0000004100 */
[----:B------:R-:W-:-:S04]  /*4b30*/  FMUL R28, R28, R15 ;  /* 0x0000000f1c1c7220 */ /* 0x000fc80000400000 */
[----:B------:R-:W-:-:S05]  /*4b40*/  FFMA R28, R57, R14, R28 ;  /* 0x0000000e391c7223 */ /* 0x000fca000000001c */
[----:B------:R-:W-:-:S05]  /*4b50*/  F2FP.SATFINITE.E4M3.F32.PACK_AB_MERGE_C R27, RZ, R28, RZ ;  /* 0x0000001cff1b723e */ /* 0x000fca00048070ff */
[----:B------:R0:W-:Y:S01]  /*4b60*/  @!P2 STG.E.U8 desc[UR20][R16.64+0x38], R27 ;  /* 0x0000381b1000a986 */ /* 0x0001e2000c101114 */
[----:B------:R-:W-:Y:S05]  /*4b70*/  @P3 BRA `(.L_x_101) ;  /* 0x0000000000043947 */ /* 0x000fea0003800000 */
[----:B------:R0:W5:Y:S02]  /*4b80*/  LDG.E.U8 R26, desc[UR20][R4.64+0x39] ;  /* 0x00003914041a7981 */ /* 0x000164000c1e1100 */
.L_x_101:
[----:B------:R-:W-:Y:S05]  /*4b90*/  BSYNC B1 ;  /* 0x0000000000017941 */ /* 0x000fea0003800000 */
.L_x_100:
[----:B-----5:R-:W-:Y:S01]  /*4ba0*/  LOP3.LUT R26, R26, 0xff, RZ, 0xc0, !PT ;  /* 0x000000ff1a1a7812 */ /* 0x020fe200078ec0ff */
[----:B------:R-:W-:Y:S01]  /*4bb0*/  BSSY B1, `(.L_x_102) ;  /* 0x000000b000017945 */ /* 0x000fe20003800000 */
[----:B------:R-:W-:Y:S02]  /*4bc0*/  ISETP.LT.OR P0, PT, R6, 0x9, !P0 ;  /* 0x000000090600780c */ /* 0x000fe40004701670 */
[----:B------:R-:W-:Y:S02]  /*4bd0*/  F2FP.F16.E4M3.UNPACK_B R26, R26 ;  /* 0x0000001aff1a723e */ /* 0x000fe400020006ff */
[----:B0-2---:R-:W-:-:S03]  /*4be0*/  PRMT R4, RZ, 0x7610, R4 ;  /* 0x00007610ff047816 */ /* 0x005fc60000000004 */
[----:B------:R-:W-:-:S05]  /*4bf0*/  HADD2.F32 R26, -RZ, R26.H0_H0 ;  /* 0x2000001aff1a7230 */ /* 0x000fca0000004100 */
[----:B------:R-:W-:-:S04]  /*4c00*/  FMUL R5, R26, R15 ;  /* 0x0000000f1a057220 */ /* 0x000fc80000400000 */
[----:B------:R-:W-:-:S05]  /*4c10*/  FFMA R5, R56, R14, R5 ;  /* 0x0000000e38057223 */ /* 0x000fca0000000005 */
[----:B------:R-:W-:-:S05]  /*4c20*/  F2FP.SATFINITE.E4M3.F32.PACK_AB_MERGE_C R5, RZ, R5, RZ ;  /* 0x00000005ff05723e */ /* 0x000fca00048070ff */
[----:B------:R0:W-:Y:S01]  /*4c30*/  @!P3 STG.E.U8 desc[UR20][R16.64+0x39], R5 ;  /* 0x000039051000b986 */ /* 0x0001e2000c101114 */
[----:B------:R-:W-:Y:S05]  /*4c40*/  @P0 BRA `(.L_x_103) ;  /* 0x0000000000040947 */ /* 0x000fea0003800000 */
[----:B------:R2:W5:Y:S02]  /*4c50*/  LDG.E.U8 R4, desc[UR20][R24.64+0x38] ;  /* 0x0000381418047981 */ /* 0x000564000c1e1100 */
.L_x_103:
[----:B------:R-:W-:Y:S05]  /*4c60*/  BSYNC B1 ;  /* 0x0000000000017941 */ /* 0x000fea0003800000 */
.L_x_102:
[----:B-----5:R-:W-:Y:S01]  /*4c70*/  LOP3.LUT R4, R4, 0xff, RZ, 0xc0, !PT ;  /* 0x000000ff04047812 */ /* 0x020fe200078ec0ff */
[----:B------:R-:W-:Y:S01]  /*4c80*/  BSSY B1, `(.L_x_104) ;  /* 0x000000b000017945 */ /* 0x000fe20003800000 */
[----:B------:R-:W-:Y:S02]  /*4c90*/  ISETP.LT.OR P1, PT, R6, 0x9, !P1 ;  /* 0x000000090600780c */ /* 0x000fe40004f21670 */
[----:B------:R-:W-:-:S05]  /*4ca0*/  F2FP.F16.E4M3.UNPACK_B R4, R4 ;  /* 0x00000004ff04723e */ /* 0x000fca00020006ff */
[----:B------:R-:W-:-:S05]  /*4cb0*/  HADD2.F32 R4, -RZ, R4.H0_H0 ;  /* 0x20000004ff047230 */ /* 0x000fca0000004100 */
[----:B------:R-:W-:-:S04]  /*4cc0*/  FMUL R4, R4, R15 ;  /* 0x0000000f04047220 */ /* 0x000fc80000400000 */
[----:B------:R-:W-:-:S05]  /*4cd0*/  FFMA R4, R23, R14, R4 ;  /* 0x0000000e17047223 */ /* 0x000fca0000000004 */
[----:B0-----:R-:W-:Y:S02]  /*4ce0*/  F2FP.SATFINITE.E4M3.F32.PACK_AB_MERGE_C R5, RZ, R4, RZ ;  /* 0x00000004ff05723e */ /* 0x001fe400048070ff */
[----:B------:R-:W-:-:S03]  /*4cf0*/  PRMT R4, RZ, 0x7610, R4 ;  /* 0x00007610ff047816 */ /* 0x000fc60000000004 */
[----:B------:R0:W-:Y:S01]  /*4d00*/  @!P0 STG.E.U8 desc[UR20][R18.64+0x38], R5 ;  /* 0x0000380512008986 */ /* 0x0001e2000c101114 */
[----:B------:R-:W-:Y:S05]  /*4d10*/  @P1 BRA `(.L_x_105) ;  /* 0x0000000000041947 */ /* 0x000fea0003800000 */
[----:B------:R0:W5:Y:S02]  /*4d20*/  LDG.E.U8 R4, desc[UR20][R24.64+0x39] ;  /* 0x0000391418047981 */ /* 0x000164000c1e1100 */
.L_x_105:
[----:B------:R-:W-:Y:S05]  /*4d30*/  BSYNC B1 ;  /* 0x0000000000017941 */ /* 0x000fea0003800000 */
.L_x_104:
[----:B------:R-:W-:Y:S05]  /*4d40*/  @P1 BRA `(.L_x_106) ;  /* 0x0000000800601947 */ /* 0x000fea0003800000 */
[----:B-----5:R-:W-:-:S04]  /*4d50*/  LOP3.LUT R4, R4, 0xff, RZ, 0xc0, !PT ;  /* 0x000000ff04047812 */ /* 0x020fc800078ec0ff */
[----:B------:R-:W-:-:S05]  /*4d60*/  F2FP.F16.E4M3.UNPACK_B R4, R4 ;  /* 0x00000004ff04723e */ /* 0x000fca00020006ff */
[----:B------:R-:W-:-:S05]  /*4d70*/  HADD2.F32 R4, -RZ, R4.H0_H0 ;  /* 0x20000004ff047230 */ /* 0x000fca0000004100 */
[----:B0-----:R-:W-:-:S04]  /*4d80*/  FMUL R5, R4, R15 ;  /* 0x0000000f04057220 */ /* 0x001fc80000400000 */
[----:B------:R-:W-:-:S05]  /*4d90*/  FFMA R5, R22, R14, R5 ;  /* 0x0000000e16057223 */ /* 0x000fca0000000005 */
[----:B------:R-:W-:-:S05]  /*4da0*/  F2FP.SATFINITE.E4M3.F32.PACK_AB_MERGE_C R5, RZ, R5, RZ ;  /* 0x00000005ff05723e */ /* 0x000fca00048070ff */
[----:B------:R0:W-:Y:S01]  /*4db0*/  STG.E.U8 desc[UR20][R18.64+0x39], R5 ;  /* 0x0000390512007986 */ /* 0x0001e2000c101114 */
[----:B------:R-:W-:Y:S05]  /*4dc0*/  BRA `(.L_x_106) ;  /* 0x0000000800407947 */ /* 0x000fea0003800000 */
.L_x_41:
[C---:B------:R-:W-:Y:S01]  /*4dd0*/  ISETP.GE.AND P3, PT, R26.reuse, 0x1, PT ;  /* 0x000000011a00780c */ /* 0x040fe20003f66270 */
[-C--:B--2---:R-:W-:Y:S01]  /*4de0*/  FMUL R85, R85, R14.reuse ;  /* 0x0000000e55557220 */ /* 0x084fe20000400000 */
[----:B------:R-:W-:Y:S01]  /*4df0*/  ISETP.GE.AND P0, PT, R26, 0x2, PT ;  /* 0x000000021a00780c */ /* 0x000fe20003f06270 */
[-C--:B------:R-:W-:Y:S01]  /*4e00*/  FMUL R84, R84, R14.reuse ;  /* 0x0000000e54547220 */ /* 0x080fe20000400000 */
[C---:B------:R-:W-:Y:S01]  /*4e10*/  ISETP.LT.OR P1, PT, R6.reuse, 0x1, !P3 ;  /* 0x000000010600780c */ /* 0x040fe20005f21670 */
[-C--:B------:R-:W-:Y:S01]  /*4e20*/  FMUL R83, R83, R14.reuse ;  /* 0x0000000e53537220 */ /* 0x080fe20000400000 */
[----:B------:R-:W-:Y:S01]  /*4e30*/  ISETP.LT.OR P2, PT, R6, 0x1, !P0 ;  /* 0x000000010600780c */ /* 0x000fe20004741670 */
[-C--:B------:R-:W-:Y:S01]  /*4e40*/  FMUL R82, R82, R14.reuse ;  /* 0x0000000e52527220 */ /* 0x080fe20000400000 */
[----:B------:R-:W-:Y:S01]  /*4e50*/  ISETP.LT.OR P3, PT, R6, 0x9, !P3 ;  /* 0x000000090600780c */ /* 0x000fe20005f61670 */
[-C--:B------:R-:W-:Y:S01]  /*4e60*/  FMUL R81, R81, R14.reuse ;  /* 0x0000000e51517220 */ /* 0x080fe20000400000 */
[----:B------:R-:W-:Y:S01]  /*4e70*/  F2FP.SATFINITE.E4M3.F32.PACK_AB_MERGE_C R85, RZ, R85, RZ ;  /* 0x00000055ff55723e */ /* 0x000fe200048070ff */
[----:B------:R-:W-:Y:S01]  /*4e80*/  FMUL R80, R80, R14 ;  /* 0x0000000e50507220 */ /* 0x000fe20000400000 */
[----:B------:R-:W-:Y:S01]  /*4e90*/  F2FP.SATFINITE.E4M3.F32.PACK_AB_MERGE_C R5, RZ, R84, RZ ;  /* 0x00000054ff05723e */ /* 0x000fe200048070ff */
[-C--:B------:R-:W-:Y:S01]  /*4ea0*/  FMUL R79, R79, R14.reuse ;  /* 0x0000000e4f4f7220 */ /* 0x080fe20000400000 */
[----:B------:R-:W-:Y:S01]  /*4eb0*/  F2FP.SATFINITE.E4M3.F32.PACK_AB_MERGE_C R83, RZ, R83, RZ ;  /* 0x00000053ff53723e */ /* 0x000fe200048070ff */
[-C--:B------:R-:W-:Y:S01]  /*4ec0*/  FMUL R78, R78, R14.reuse ;  /* 0x0000000e4e4e7220 */ /* 0x080fe20000400000 */
[----:B------:R-:W-:Y:S01]  /*4ed0*/  ISETP.LT.OR P0, PT, R6, 0x9, !P0 ;  /* 0x000000090600780c */ /* 0x000fe20004701670 */
[----:B------:R-:W-:Y:S01]  /*4ee0*/  @!P1 STG.E.U8 desc[UR20][R16.64], R85 ;  /* 0x0000005510009986 */ /* 0x000fe2000c101114 */
[C---:B------:R-:W-:Y:S01]  /*4ef0*/  ISETP.GE.AND P1, PT, R26.reuse, 0x9, PT ;  /* 0x000000091a00780c */ /* 0x040fe20003f26270 */
[-C--:B------:R-:W-:Y:S01]  /*4f00*/  FMUL R77, R77, R14.reuse ;  /* 0x0000000e4d4d7220 */ /* 0x080fe20000400000 */
[----:B------:R-:W-:Y:S01]  /*4f10*/  F2FP.SATFINITE.E4M3.F32.PACK_AB_MERGE_C R81, RZ, R81, RZ ;  /* 0x00000051ff51723e */ /* 0x000fe200048070ff */
[----:B------:R0:W-:Y:S01]  /*4f20*/  @!P2 STG.E.U8 desc[UR20][R16.64+0x1], R5 ;  /* 0x000001051000a986 */ /* 0x0001e2000c101114 */
[----:B------:R-:W-:Y:S01]  /*4f30*/  ISETP.GE.AND P2, PT, R26, 0xa, PT ;  /* 0x0000000a1a00780c */ /* 0x000fe20003f46270 */
[----:B------:R-:W-:Y:S01]  /*4f40*/  FMUL R76, R76, R14 ;  /* 0x0000000e4c4c7220 */ /* 0x000fe20000400000 */
[----:B------:R-:W-:Y:S01]  /*4f50*/  F2FP.SATFINITE.E4M3.F32.PACK_AB_MERGE_C R25, RZ, R80, RZ ;  /* 0x00000050ff19723e */ /* 0x000fe200048070ff */
[----:B------:R-:W-:Y:S01]  /*4f60*/  @!P3 STG.E.U8 desc[UR20][R18.64], R83 ;  /* 0x000000531200b986 */ /* 0x000fe2000c101114 */
[----:B------:R-:W-:Y:S01]  /*4f70*/  ISETP.LT.OR P3, PT, R6, 0x1, !P1 ;  /* 0x000000010600780c */ /* 0x000fe20004f61670 */
[-C--:B------:R-:W-:Y:S01]  /*4f80*/  FMUL R74, R74, R14.reuse ;  /* 0x0000000e4a4a7220 */ /* 0x080fe20000400000 */
[C---:B------:R-:W-:Y:S01]  /*4f90*/  ISETP.LT.OR P5, PT, R6.reuse, 0x1, !P2 ;  /* 0x000000010600780c */ /* 0x040fe200057a1670 */
[-C--:B------:R-:W-:Y:S01]  /*4fa0*/  FMUL R75, R75, R14.reuse ;  /* 0x0000000e4b4b7220 */ /* 0x080fe20000400000 */
[----:B------:R-:W-:Y:S01]  /*4fb0*/  ISETP.LT.OR P1, PT, R6, 0x9, !P1 ;  /* 0x000000090600780c */ /* 0x000fe20004f21670 */
[-C--:B------:R-:W-:Y:S01]  /*4fc0*/  FMUL R73, R73, R14.reuse ;  /* 0x0000000e49497220 */ /* 0x080fe20000400000 */
[----:B------:R-:W-:Y:S01]  /*4fd0*/  F2FP.SATFINITE.E4M3.F32.PACK_AB_MERGE_C R79, RZ, R79, RZ ;  /* 0x0000004fff4f723e */ /* 0x000fe200048070ff */
[----:B------:R-:W-:Y:S01]  /*4fe0*/  FMUL R72, R72, R14 ;  /* 0x0000000e48487220 */ /* 0x000fe20000400000 */
[----:B0-----:R-:W-:Y:S01]  /*4ff0*/  F2FP.SATFINITE.E4M3.F32.PACK_AB_MERGE_C R5, RZ, R82, RZ ;  /* 0x00000052ff05723e */ /* 0x001fe200048070ff */
[-C--:B------:R-:W-:Y:S01]  /*5000*/  FMUL R70, R70, R14.reuse ;  /* 0x0000000e46467220 */ /* 0x080fe20000400000 */
[----:B------:R-:W-:Y:S01]  /*5010*/  ISETP.LT.OR P2, PT, R6, 0x9, !P2 ;  /* 0x000000090600780c */ /* 0x000fe20005741670 */
[----:B------:R-:W-:Y:S01]  /*5020*/  FMUL R71, R71, R14 ;  /* 0x0000000e47477220 */ /* 0x000fe20000400000 */
[----:B------:R-:W-:Y:S01]  /*5030*/  F2FP.SATFINITE.E4M3.F32.PACK_AB_MERGE_C R27, RZ, R78, RZ ;  /* 0x0000004eff1b723e */ /* 0x000fe200048070ff */
[----:B------:R0:W-:Y:S01]  /*5040*/  @!P0 STG.E.U8 desc[UR20][R18.64+0x1], R5 ;  /* 0x0000010512008986 */ /* 0x0001e2000c101114 */
[C---:B------:R-:W-:Y:S01]  /*5050*/  ISETP.GE.AND P0, PT, R26.reuse, 0x11, PT ;  /* 0x000000111a00780c */ /* 0x040fe20003f06270 */
[-C--:B------:R-:W-:Y:S01]  /*5060*/  FMUL R69, R69, R14.reuse ;  /* 0x0000000e45457220 */ /* 0x080fe20000400000 */
[----:B------:R-:W-:Y:S01]  /*5070*/  F2FP.SATFINITE.E4M3.F32.PACK_AB_MERGE_C R77, RZ, R77, RZ ;  /* 0x0000004dff4d723e */ /* 0x000fe200048070ff */
[----:B------:R-:W-:Y:S01]  /*5080*/  @!P3 STG.E.U8 desc[UR20][R16.64+0x8], R81 ;  /* 0x000008511000b986 */ /* 0x000fe2000c101114 */
[----:B------:R-:W-:Y:S01]  /*5090*/  ISETP.GE.AND P3, PT, R26, 0x12, PT ;  /* 0x000000121a00780c */ /* 0x000fe20003f66270 */
[-C--:B------:R-:W-:Y:S01]  /*50a0*/  FMUL R68, R68, R14.reuse ;  /* 0x0000000e44447220 */ /* 0x080fe20000400000 */
[----:B------:R-:W-:Y:S01]  /*50b0*/  F2FP.SATFINITE.E4M3.F32.PACK_AB_MERGE_C R75, RZ, R75, RZ ;  /* 0x0000004bff4b723e */ /* 0x000fe200048070ff */
[----:B------:R1:W-:Y:S01]  /*50c0*/  @!P5 STG.E.U8 desc[UR20][R16.64+0x9], R25 ;  /* 0x000009191000d986 */ /* 0x0003e2000c101114 */
[C---:B------:R-:W-:Y:S01]  /*50d0*/  ISETP.LT.OR P5, PT, R6.reuse, 0x1, !P3 ;  /* 0x000000010600780c */ /* 0x040fe20005fa1670 */
[-C--:B------:R-:W-:Y:S01]  /*50e0*/  FMUL R67, R67, R14.reuse ;  /* 0x0000000e43437220 */ /* 0x080fe20000400000 */
[C---:B------:R-:W-:Y:S01]  /*50f0*/  ISETP.LT.OR P3, PT, R6.reuse, 0x9, !P3 ;  /* 0x000000090600780c */ /* 0x040fe20005f61670 */
[----:B------:R-:W-:Y:S01]  /*5100*/  @!P1 STG.E.U8 desc[UR20][R18.64+0x8], R79 ;  /* 0x0000084f12009986 */ /* 0x000fe2000c101114 */
[----:B------:R-:W-:Y:S01]  /*5110*/  ISETP.LT.OR P1, PT, R6, 0x1, !P0 ;  /* 0x000000010600780c */ /* 0x000fe20004721670 */
[----:B------:R-:W-:Y:S01]  /*5120*/  FMUL R66, R66, R14 ;  /* 0x0000000e42427220 */ /* 0x000fe20000400000 */
[----:B0-----:R-:W-:Y:S01]  /*5130*/  F2FP.SATFINITE.E4M3.F32.PACK_AB_MERGE_C R5, RZ, R76, RZ ;  /* 0x0000004cff05723e */ /* 0x001fe200048070ff */
[----:B------:R-:W-:Y:S01]  /*5140*/  @!P2 STG.E.U8 desc[UR20][R18.64+0x9], R27 ;  /* 0x0000091b1200a986 */ /* 0x000fe2000c101114 */
[----:B------:R-:W-:Y:S01]  /*5150*/  ISETP.GE.AND P2, PT, R26, 0x19, PT ;  /* 0x000000191a00780c */ /* 0x000fe20003f46270 */
[-C--:B------:R-:W-:Y:S01]  /*5160*/  FMUL R65, R65, R14.reuse ;  /* 0x0000000e41417220 */ /* 0x080fe20000400000 */
[----:B------:R-:W-:Y:S01]  /*5170*/  ISETP.LT.OR P0, PT, R6, 0x9, !P0 ;  /* 0x000000090600780c */ /* 0x000fe20004701670 */
[----:B------:R-:W-:Y:S01]  /*5180*/  FMUL R64, R64, R14 ;  /* 0x0000000e40407220 */ /* 0x000fe20000400000 */
[----:B------:R-:W-:Y:S01]  /*5190*/  ISETP.LT.OR P6, PT, R6, 0x1, !P2 ;  /* 0x000000010600780c */ /* 0x000fe200057c1670 */
[----:B------:R0:W-:Y:S01]  /*51a0*/  @!P5 STG.E.U8 desc[UR20][R16.64+0x11], R5 ;  /* 0x000011051000d986 */ /* 0x0001e2000c101114 */
[----:B-1----:R-:W-:Y:S01]  /*51b0*/  F2FP.SATFINITE.E4M3.F32.PACK_AB_MERGE_C R25, RZ, R74, RZ ;  /* 0x0000004aff19723e */ /* 0x002fe200048070ff */
[-C--:B------:R-:W-:Y:S01]  /*51c0*/  FMUL R62, R62, R14.reuse ;  /* 0x0000000e3e3e7220 */ /* 0x080fe20000400000 */
[----:B------:R-:W-:Y:S01]  /*51d0*/  F2FP.SATFINITE.E4M3.F32.PACK_AB_MERGE_C R73, RZ, R73, RZ ;  /* 0x00000049ff49723e */ /* 0x000fe200048070ff */
[----:B------:R-:W-:Y:S01]  /*51e0*/  @!P1 STG.E.U8 desc[UR20][R16.64+0x10], R77 ;  /* 0x0000104d10009986 */ /* 0x000fe2000c101114 */
[----:B------:R-:W-:Y:S01]  /*51f0*/  ISETP.GE.AND P1, PT, R26, 0x1a, PT ;  /* 0x0000001a1a00780c */ /* 0x000fe20003f26270 */
[-C--:B------:R-:W-:Y:S01]  /*5200*/  FMUL R63, R63, R14.reuse ;  /* 0x0000000e3f3f7220 */ /* 0x080fe20000400000 */
[C---:B------:R-:W-:Y:S01]  /*5210*/  ISETP.LT.OR P2, PT, R6.reuse, 0x9, !P2 ;  /* 0x000000090600780c */ /* 0x040fe20005741670 */
[----:B------:R1:W-:Y:S01]  /*5220*/  @!P3 STG.E.U8 desc[UR20][R18.64+0x11], R25 ;  /* 0x000011191200b986 */ /* 0x0003e2000c101114 */
[C---:B------:R-:W-:Y:S01]  /*5230*/  ISETP.LT.OR P5, PT, R6.reuse, 0x1, !P1 ;  /* 0x000000010600780c */ /* 0x040fe20004fa1670 */
[----:B------:R-:W-:Y:S01]  /*5240*/  FMUL R61, R61, R14 ;  /* 0x0000000e3d3d7220 */ /* 0x000fe20000400000 */
[----:B------:R-:W-:Y:S01]  /*5250*/  ISETP.LT.OR P3, PT, R6, 0x9, !P1 ;  /* 0x000000090600780c */ /* 0x000fe20004f61670 */
[----:B------:R-:W-:Y:S01]  /*5260*/  @!P0 STG.E.U8 desc[UR20][R18.64+0x10], R75 ;  /* 0x0000104b12008986 */ /* 0x000fe2000c101114 */
[----:B0-----:R-:W-:Y:S01]  /*5270*/  F2FP.SATFINITE.E4M3.F32.PACK_AB_MERGE_C R5, RZ, R72, RZ ;  /* 0x00000048ff05723e */ /* 0x001fe200048070ff */
[-C--:B------:R-:W-:Y:S01]  /*5280*/  FMUL R60, R60, R14.reuse ;  /* 0x0000000e3c3c7220 */ /* 0x080fe20000400000 */
[C---:B------:R-:W-:Y:S01]  /*5290*/  ISETP.GE.AND P0, PT, R26.reuse, 0x21, PT ;  /* 0x000000211a00780c */ /* 0x040fe20003f06270 */
[----:B------:R-:W-:Y:S01]  /*52a0*/  @!P6 STG.E.U8 desc[UR20][R16.64+0x18], R73 ;  /* 0x000018491000e986 */ /* 0x000fe2000c101114 */
[----:B------:R-:W-:Y:S01]  /*52b0*/  ISETP.GE.AND P1, PT, R26, 0x22, PT ;  /* 0x000000221a00780c */ /* 0x000fe20003f26270 */
[-C--:B------:R-:W-:Y:S01]  /*52c0*/  FMUL R59, R59, R14.reuse ;  /* 0x0000000e3b3b7220 */ /* 0x080fe20000400000 */
[----:B------:R-:W-:Y:S01]  /*52d0*/  ISETP.LT.OR P6, PT, R6, 0x1, !P0 ;  /* 0x000000010600780c */ /* 0x000fe200047c1670 */
[----:B------:R-:W-:Y:S01]  /*52e0*/  FMUL R58, R58, R14 ;  /* 0x0000000e3a3a7220 */ /* 0x000fe20000400000 */
[----:B-1----:R-:W-:Y:S01]  /*52f0*/  F2FP.SATFINITE.E4M3.F32.PACK_AB_MERGE_C R25, RZ, R70, RZ ;  /* 0x00000046ff19723e */ /* 0x002fe200048070ff */
[----:B------:R0:W-:Y:S01]  /*5300*/  @!P5 STG.E.U8 desc[UR20][R16.64+0x19], R5 ;  /* 0x000019051000d986 */ /* 0x0001e2000c101114 */
[----:B------:R-:W-:Y:S01]  /*5310*/  ISETP.LT.OR P5, PT, R6, 0x1, !P1 ;  /* 0x000000010600780c */ /* 0x000fe20004fa1670 */
[-C--:B------:R-:W-:Y:S01]  /*5320*/  FMUL R57, R57, R14.reuse ;  /* 0x0000000e39397220 */ /* 0x080fe20000400000 */
[----:B------:R-:W-:Y:S01]  /*5330*/  F2FP.SATFINITE.E4M3.F32.PACK_AB_MERGE_C R71, RZ, R71, RZ ;  /* 0x00000047ff47723e */ /* 0x000fe200048070ff */
[----:B------:R1:W-:Y:S01]  /*5340*/  @!P3 STG.E.U8 desc[UR20][R18.64+0x19], R25 ;  /* 0x000019191200b986 */ /* 0x0003e2000c101114 */
[----:B------:R-:W-:Y:S01]  /*5350*/  F2FP.SATFINITE.E4M3.F32.PACK_AB_MERGE_C R69, RZ, R69, RZ ;  /* 0x00000045ff45723e */ /* 0x000fe200048070ff */
[----:B------:R-:W-:Y:S01]  /*5360*/  FMUL R56, R56, R14 ;  /* 0x0000000e38387220 */ /* 0x000fe20000400000 */
[----:B------:R-:W-:Y:S01]  /*5370*/  F2FP.SATFINITE.E4M3.F32.PACK_AB_MERGE_C R27, RZ, R68, RZ ;  /* 0x00000044ff1b723e */ /* 0x000fe200048070ff */
[----:B------:R-:W-:Y:S01]  /*5380*/  @!P2 STG.E.U8 desc[UR20][R18.64+0x18], R71 ;  /* 0x000018471200a986 */ /* 0x000fe2000c101114 */
[----:B------:R-:W-:Y:S01]  /*5390*/  ISETP.LT.OR P3, PT, R6, 0x9, !P1 ;  /* 0x000000090600780c */ /* 0x000fe20004f61670 */
[-C--:B------:R-:W-:Y:S01]  /*53a0*/  FMUL R23, R23, R14.reuse ;  /* 0x0000000e17177220 */ /* 0x080fe20000400000 */
[----:B------:R-:W-:Y:S01]  /*53b0*/  ISETP.GE.AND P2, PT, R26, 0x29, PT ;  /* 0x000000291a00780c */ /* 0x000fe20003f46270 */
[----:B------:R-:W-:Y:S01]  /*53c0*/  @!P6 STG.E.U8 desc[UR20][R16.64+0x20], R69 ;  /* 0x000020451000e986 */ /* 0x000fe2000c101114 */
[----:B------:R-:W-:Y:S01]  /*53d0*/  ISETP.LT.OR P0, PT, R6, 0x9, !P0 ;  /* 0x000000090600780c */ /* 0x000fe20004701670 */
[----:B------:R-:W-:Y:S01]  /*53e0*/  FMUL R22, R22, R14 ;  /* 0x0000000e16167220 */ /* 0x000fe20000400000 */
[----:B------:R-:W-:Y:S01]  /*53f0*/  ISETP.GE.AND P1, PT, R26, 0x2a, PT ;  /* 0x0000002a1a00780c */ /* 0x000fe20003f26270 */
[----:B------:R-:W-:Y:S01]  /*5400*/  @!P5 STG.E.U8 desc[UR20][R16.64+0x21], R27 ;  /* 0x0000211b1000d986 */ /* 0x000fe2000c101114 */
[----:B------:R-:W-:-:S02]  /*5410*/  ISETP.LT.OR P6, PT, R6, 0x1, !P2 ;  /* 0x000000010600780c */ /* 0x000fc400057c1670 */
[C---:B------:R-:W-:Y:S02]  /*5420*/  ISETP.LT.OR P5, PT, R6.reuse, 0x1, !P1 ;  /* 0x000000010600780c */ /* 0x040fe40004fa1670 */
[----:B------:R-:W-:Y:S02]  /*5430*/  F2FP.SATFINITE.E4M3.F32.PACK_AB_MERGE_C R67, RZ, R67, RZ ;  /* 0x00000043ff43723e */ /* 0x000fe400048070ff */
[----:B0-----:R-:W-:Y:S02]  /*5440*/  F2FP.SATFINITE.E4M3.F32.PACK_AB_MERGE_C R5, RZ, R66, RZ ;  /* 0x00000042ff05723e */ /* 0x001fe400048070ff */
[----:B------:R-:W-:Y:S01]  /*5450*/  F2FP.SATFINITE.E4M3.F32.PACK_AB_MERGE_C R65, RZ, R65, RZ ;  /* 0x00000041ff41723e */ /* 0x000fe200048070ff */
[----:B------:R-:W-:Y:S01]  /*5460*/  @!P0 STG.E.U8 desc[UR20][R18.64+0x20], R67 ;  /* 0x0000204312008986 */ /* 0x000fe2000c101114 */
[----:B-1----:R-:W-:Y:S02]  /*5470*/  F2FP.SATFINITE.E4M3.F32.PACK_AB_MERGE_C R25, RZ, R64, RZ ;  /* 0x00000040ff19723e */ /* 0x002fe400048070ff */
[C---:B------:R-:W-:Y:S01]  /*5480*/  ISETP.LT.OR P1, PT, R6.reuse, 0x9, !P1 ;  /* 0x000000090600780c */ /* 0x040fe20004f21670 */
[----:B------:R0:W-:Y:S01]  /*5490*/  @!P3 STG.E.U8 desc[UR20][R18.64+0x21], R5 ;  /* 0x000021051200b986 */ /* 0x0001e2000c101114 */
[----:B------:R-:W-:-:S02]  /*54a0*/  ISETP.LT.OR P2, PT, R6, 0x9, !P2 ;  /* 0x000000090600780c */ /* 0x000fc40005741670 */
[C---:B------:R-:W-:Y:S01]  /*54b0*/  ISETP.GE.AND P3, PT, R26.reuse, 0x31, PT ;  /* 0x000000311a00780c */ /* 0x040fe20003f66270 */
[----:B------:R-:W-:Y:S01]  /*54c0*/  @!P6 STG.E.U8 desc[UR20][R16.64+0x28], R65 ;  /* 0x000028411000e986 */ /* 0x000fe2000c101114 */
[----:B------:R-:W-:Y:S02]  /*54d0*/  ISETP.GE.AND P0, PT, R26, 0x32, PT ;  /* 0x000000321a00780c */ /* 0x000fe40003f06270 */
[----:B------:R-:W-:Y:S01]  /*54e0*/  F2FP.SATFINITE.E4M3.F32.PACK_AB_MERGE_C R63, RZ, R63, RZ ;  /* 0x0000003fff3f723e */ /* 0x000fe200048070ff */
[----:B------:R1:W-:Y:S01]  /*54f0*/  @!P5 STG.E.U8 desc[UR20][R16.64+0x29], R25 ;  /* 0x000029191000d986 */ /* 0x0003e2000c101114 */
[C---:B------:R-:W-:Y:S02]  /*5500*/  ISETP.LT.OR P5, PT, R6.reuse, 0x1, !P3 ;  /* 0x000000010600780c */ /* 0x040fe40005fa1670 */
[----:B------:R-:W-:Y:S02]  /*5510*/  ISETP.LT.OR P6, PT, R6, 0x1, !P0 ;  /* 0x000000010600780c */ /* 0x000fe400047c1670 */
[----:B0-----:R-:W-:Y:S01]  /*5520*/  F2FP.SATFINITE.E4M3.F32.PACK_AB_MERGE_C R5, RZ, R62, RZ ;  /* 0x0000003eff05723e */ /* 0x001fe200048070ff */
[----:B------:R-:W-:Y:S01]  /*5530*/  @!P2 STG.E.U8 desc[UR20][R18.64+0x28], R63 ;  /* 0x0000283f1200a986 */ /* 0x000fe2000c101114 */
[----:B------:R-:W-:-:S02]  /*5540*/  F2FP.SATFINITE.E4M3.F32.PACK_AB_MERGE_C R61, RZ, R61, RZ ;  /* 0x0000003dff3d723e */ /* 0x000fc400048070ff */
[----:B------:R-:W-:Y:S01]  /*5550*/  ISETP.GE.AND P2, PT, R26, 0x3a, PT ;  /* 0x0000003a1a00780c */ /* 0x000fe20003f46270 */
[----:B------:R0:W-:Y:S01]  /*5560*/  @!P1 STG.E.U8 desc[UR20][R18.64+0x29], R5 ;  /* 0x0000290512009986 */ /* 0x0001e2000c101114 */
[----:B------:R-:W-:Y:S02]  /*5570*/  ISETP.LT.OR P1, PT, R6, 0x9, !P3 ;  /* 0x000000090600780c */ /* 0x000fe40005f21670 */
[----:B-1----:R-:W-:Y:S01]  /*5580*/  F2FP.SATFINITE.E4M3.F32.PACK_AB_MERGE_C R25, RZ, R60, RZ ;  /* 0x0000003cff19723e */ /* 0x002fe200048070ff */
[----:B------:R-:W-:Y:S01]  /*5590*/  @!P5 STG.E.U8 desc[UR20][R16.64+0x30], R61 ;  /* 0x0000303d1000d986 */ /* 0x000fe2000c101114 */
[----:B------:R-:W-:Y:S02]  /*55a0*/  ISETP.GE.AND P3, PT, R26, 0x39, PT ;  /* 0x000000391a00780c */ /* 0x000fe40003f66270 */
[C---:B------:R-:W-:Y:S01]  /*55b0*/  ISETP.LT.OR P0, PT, R6.reuse, 0x9, !P0 ;  /* 0x000000090600780c */ /* 0x040fe20004701670 */
[----:B------:R1:W-:Y:S01]  /*55c0*/  @!P6 STG.E.U8 desc[UR20][R16.64+0x31], R25 ;  /* 0x000031191000e986 */ /* 0x0003e2000c101114 */
[----:B------:R-:W-:-:S02]  /*55d0*/  ISETP.LT.OR P5, PT, R6, 0x1, !P3 ;  /* 0x000000010600780c */ /* 0x000fc40005fa1670 */
[C---:B------:R-:W-:Y:S02]  /*55e0*/  ISETP.LT.OR P6, PT, R6.reuse, 0x1, !P2 ;  /* 0x000000010600780c */ /* 0x040fe400057c1670 */
[C---:B------:R-:W-:Y:S02]  /*55f0*/  ISETP.LT.OR P3, PT, R6.reuse, 0x9, !P3 ;  /* 0x000000090600780c */ /* 0x040fe40005f61670 */
[----:B------:R-:W-:Y:S02]  /*5600*/  ISETP.LT.OR P2, PT, R6, 0x9, !P2 ;  /* 0x000000090600780c */ /* 0x000fe40005741670 */
[----:B------:R-:W-:Y:S02]  /*5610*/  F2FP.SATFINITE.E4M3.F32.PACK_AB_MERGE_C R59, RZ, R59, RZ ;  /* 0x0000003bff3b723e */ /* 0x000fe400048070ff */
[----:B0-----:R-:W-:Y:S02]  /*5620*/  F2FP.SATFINITE.E4M3.F32.PACK_AB_MERGE_C R5, RZ, R58, RZ ;  /* 0x0000003aff05723e */ /* 0x001fe400048070ff */
[----:B------:R-:W-:Y:S01]  /*5630*/  F2FP.SATFINITE.E4M3.F32.PACK_AB_MERGE_C R57, RZ, R57, RZ ;  /* 0x00000039ff39723e */ /* 0x000fe200048070ff */
[----:B------:R0:W-:Y:S01]  /*5640*/  @!P1 STG.E.U8 desc[UR20][R18.64+0x30], R59 ;  /* 0x0000303b12009986 */ /* 0x0001e2000c101114 */
[----:B-1----:R-:W-:-:S02]  /*5650*/  F2FP.SATFINITE.E4M3.F32.PACK_AB_MERGE_C R25, RZ, R56, RZ ;  /* 0x00000038ff19723e */ /* 0x002fc400048070ff */
[----:B------:R-:W-:Y:S01]  /*5660*/  F2FP.SATFINITE.E4M3.F32.PACK_AB_MERGE_C R23, RZ, R23, RZ ;  /* 0x00000017ff17723e */ /* 0x000fe200048070ff */
[----:B------:R0:W-:Y:S01]  /*5670*/  @!P0 STG.E.U8 desc[UR20][R18.64+0x31], R5 ;  /* 0x0000310512008986 */ /* 0x0001e2000c101114 */
[----:B------:R-:W-:-:S03]  /*5680*/  F2FP.SATFINITE.E4M3.F32.PACK_AB_MERGE_C R27, RZ, R22, RZ ;  /* 0x00000016ff1b723e */ /* 0x000fc600048070ff */
[----:B------:R0:W-:Y:S04]  /*5690*/  @!P5 STG.E.U8 desc[UR20][R16.64+0x38], R57 ;  /* 0x000038391000d986 */ /* 0x0001e8000c101114 */
[----:B------:R0:W-:Y:S04]  /*56a0*/  @!P6 STG.E.U8 desc[UR20][R16.64+0x39], R25 ;  /* 0x000039191000e986 */ /* 0x0001e8000c101114 */
[----:B------:R0:W-:Y:S04]  /*56b0*/  @!P3 STG.E.U8 desc[UR20][R18.64+0x38], R23 ;  /* 0x000038171200b986 */ /* 0x0001e8000c101114 */
[----:B------:R0:W-:Y:S02]  /*56c0*/  @!P2 STG.E.U8 desc[UR20][R18.64+0x39], R27 ;  /* 0x0000391b1200a986 */ /* 0x0001e4000c101114 */
.L_x_106:
[----:B------:R-:W-:Y:S05]  /*56d0*/  BSYNC B0 ;  /* 0x0000000000007941 */ /* 0x000fea0003800000 */
.L_x_40:
[C---:B------:R-:W-:Y:S01]  /*56e0*/  LEA R2, P0, R8.reuse, R2, 0x1 ;  /* 0x0000000208027211 */ /* 0x040fe200078008ff */
[----:B------:R-:W-:Y:S01]  /*56f0*/  ULDC.64 UR6, c[0x0][0x650] ;  /* 0x0001940000067ab9 */ /* 0x000fe20000000a00 */
[----:B-----5:R-:W-:Y:S01]  /*5700*/  IMAD.U32 R4, RZ, RZ, UR16 ;  /* 0x00000010ff047e24 */ /* 0x020fe2000f8e00ff */
[----:B0-----:R-:W-:Y:S01]  /*5710*/  PRMT R16, RZ, 0x7610, R16 ;  /* 0x00007610ff107816 */ /* 0x001fe20000000010 */
[----:B------:R-:W-:Y:S01]  /*5720*/  IMAD.MOV.U32 R6, RZ, RZ, -0x1 ;  /* 0xffffffffff067424 */ /* 0x000fe200078e00ff */
[----:B------:R-:W-:Y:S01]  /*5730*/  LEA.HI.X R3, R8, R3, R0, 0x1, P0 ;  /* 0x0000000308037211 */ /* 0x000fe200000f0c00 */
[----:B------:R0:W-:Y:S01]  /*5740*/  SYNCS.ARRIVE.TRANS64.A1T0 RZ, [R4+UR23], RZ ;  /* 0x000000ff04ff79a7 */ /* 0x0001e20008100017 */
[----:B------:R-:W-:Y:S01]  /*5750*/  ISETP.GE.U32.AND P0, PT, R2, UR6, PT ;  /* 0x0000000602007c0c */ /* 0x000fe2000bf06070 */
[----:B------:R-:W-:-:S03]  /*5760*/  IMAD.MOV.U32 R5, RZ, RZ, -0x1 ;  /* 0xffffffffff057424 */ /* 0x000fc600078e00ff */
[----:B------:R-:W-:Y:S01]  /*5770*/  ISETP.GE.U32.AND.EX P0, PT, R3, UR7, PT, P0 ;  /* 0x0000000703007c0c */ /* 0x000fe2000bf06100 */
[----:B0-----:R-:W-:-:S12]  /*5780*/  IMAD.MOV.U32 R4, RZ, RZ, -0x1 ;  /* 0xffffffffff047424 */ /* 0x001fd800078e00ff */
[----:B------:R-:W-:Y:S05]  /*5790*/  @P0 BRA `(.L_x_107) ;  /* 0x0000000400600947 */ /* 0x000fea0003800000 */
[----:B------:R-:W0:Y:S01]  /*57a0*/  S2R R28, SR_CTAID.X ;  /* 0x00000000001c7919 */ /* 0x000e220000002500 */
[----:B------:R-:W5:Y:S01]  /*57b0*/  LDC.64 R22, c[0x0][0x628] ;  /* 0x00018a00ff167b82 */ /* 0x000f620000000a00 */
[----:B------:R-:W-:Y:S01]  /*57c0*/  ULDC UR6, c[0x0][0x150] ;  /* 0x0000540000067ab9 */ /* 0x000fe20000000800 */
[----:B-1----:R-:W-:Y:S01]  /*57d0*/  IMAD.MOV.U32 R18, RZ, RZ, R2 ;  /* 0x000000ffff127224 */ /* 0x002fe200078e0002 */
[----:B------:R-:W1:Y:S01]  /*57e0*/  S2R R30, SR_CTAID.Y ;  /* 0x00000000001e7919 */ /* 0x000e620000002600 */
[----:B------:R-:W-:-:S04]  /*57f0*/  IMAD.MOV.U32 R19, RZ, RZ, R3 ;  /* 0x000000ffff137224 */ /* 0x000fc800078e0003 */
[----:B------:R-:W1:Y:S08]  /*5800*/  LDC R31, c[0x0][0x144] ;  /* 0x00005100ff1f7b82 */ /* 0x000e700000000800 */
[----:B------:R-:W1:Y:S08]  /*5810*/  LDC R6, c[0x0][0x630] ;  /* 0x00018c00ff067b82 */ /* 0x000e700000000800 */
[----:B------:R-:W1:Y:S01]  /*5820*/  LDC.64 R26, c[0x0][0x620] ;  /* 0x00018800ff1a7b82 */ /* 0x000e620000000a00 */
[----:B-----5:R-:W-:-:S04]  /*5830*/  ISETP.NE.U32.AND P0, PT, R22, RZ, PT ;  /* 0x000000ff1600720c */ /* 0x020fc80003f05070 */
[----:B------:R-:W-:Y:S02]  /*5840*/  ISETP.NE.AND.EX P0, PT, R23, RZ, PT, P0 ;  /* 0x000000ff1700720c */ /* 0x000fe40003f05300 */
[----:B0-----:R-:W-:-:S05]  /*5850*/  I2FP.F32.U32 R4, R28 ;  /* 0x0000001c00047245 */ /* 0x001fca0000201000 */
[----:B------:R-:W-:-:S04]  /*5860*/  FMUL R4, R4, UR6 ;  /* 0x0000000604047c20 */ /* 0x000fc80008400000 */
[----:B------:R0:W0:Y:S02]  /*5870*/  F2I.U32.TRUNC.NTZ R29, R4 ;  /* 0x00000004001d7305 */ /* 0x000024000020f000 */
[----:B------:R-:W-:Y:S05]  /*5880*/  @!P0 BRA `(.L_x_108) ;  /* 0x0000000000288947 */ /* 0x000fea0003800000 */
[----:B------:R-:W5:Y:S02]  /*5890*/  LDC R5, c[0x0][0x634] ;  /* 0x00018d00ff057b82 */ /* 0x000f640000000800 */
[----:B-----5:R-:W-:-:S05]  /*58a0*/  IADD3 R19, P0, R2, R5, RZ ;  /* 0x0000000502137210 */ /* 0x020fca0007f1e0ff */
[----:B--234-:R-:W-:-:S04]  /*58b0*/  IMAD.X R25, RZ, RZ, R3, P0 ;  /* 0x000000ffff197224 */ /* 0x01cfc800000e0603 */
[----:B0-----:R-:W-:-:S04]  /*58c0*/  IMAD.WIDE.U32 R4, R25, R22, RZ ;  /* 0x0000001619047225 */ /* 0x001fc800078e00ff */
[----:B------:R-:W-:-:S04]  /*58d0*/  IMAD.WIDE.U32 R16, P0, R19, R23, R4 ;  /* 0x0000001713107225 */ /* 0x000fc80007800004 */
[----:B------:R-:W-:-:S04]  /*58e0*/  IMAD.WIDE.U32 R4, R19, R22, RZ ;  /* 0x0000001613047225 */ /* 0x000fc800078e00ff */
[----:B------:R-:W-:Y:S01]  /*58f0*/  IMAD.X R19, RZ, RZ, RZ, P0 ;  /* 0x000000ffff137224 */ /* 0x000fe200000e06ff */
[----:B------:R-:W-:Y:S01]  /*5900*/  IADD3 RZ, P0, R5, R16, RZ ;  /* 0x0000001005ff7210 */ /* 0x000fe20007f1e0ff */
[----:B------:R-:W-:-:S04]  /*5910*/  IMAD.MOV.U32 R18, RZ, RZ, R17 ;  /* 0x000000ffff127224 */ /* 0x000fc800078e0011 */
[----:B------:R-:W-:-:S08]  /*5920*/  IMAD.WIDE.U32.X R18, R25, R23, R18, P0 ;  /* 0x0000001719127225 */ /* 0x000fd000000e0412 */
.L_x_108:
[-CC-:B-1234-:R-:W-:Y:S01]  /*5930*/  SHF.R.U64 R24, R18, R6.reuse, R19.reuse ;  /* 0x0000000612187219 */ /* 0x19efe20000001213 */
[----:B------:R-:W1:Y:S01]  /*5940*/  LDC.64 R34, c[0x0][0x640] ;  /* 0x00019000ff227b82 */ /* 0x000e620000000a00 */
[----:B0-----:R-:W-:Y:S01]  /*5950*/  SHF.R.U32.HI R4, RZ, R6, R19 ;  /* 0x00000006ff047219 */ /* 0x001fe20000011613 */
[----:B------:R-:W-:Y:S01]  /*5960*/  IMAD.MOV R29, RZ, RZ, -R29 ;  /* 0x000000ffff1d7224 */ /* 0x000fe200078e0a1d */
[----:B------:R-:W-:Y:S01]  /*5970*/  IADD3 R17, P0, RZ, -R24, RZ ;  /* 0x80000018ff117210 */ /* 0x000fe20007f1e0ff */
[----:B------:R-:W-:Y:S01]  /*5980*/  ULDC UR6, c[0x0][0x154] ;  /* 0x0000550000067ab9 */ /* 0x000fe20000000800 */
[----:B------:R-:W-:Y:S02]  /*5990*/  IMAD.MOV.U32 R19, RZ, RZ, 0x1 ;  /* 0x00000001ff137424 */ /* 0x000fe400078e00ff */
[----:B------:R-:W-:Y:S01]  /*59a0*/  IMAD R29, R31, R29, R28 ;  /* 0x0000001d1f1d7224 */ /* 0x000fe200078e021c */
[----:B------:R-:W0:Y:S01]  /*59b0*/  LDC R16, c[0x0][0x618] ;  /* 0x00018600ff107b82 */ /* 0x000e220000000800 */
[----:B------:R-:W-:-:S04]  /*59c0*/  IMAD.X R5, RZ, RZ, ~R4, P0 ;  /* 0x000000ffff057224 */ /* 0x000fc800000e0e04 */
[-C--:B------:R-:W-:Y:S02]  /*59d0*/  IMAD R6, R5, R26.reuse, RZ ;  /* 0x0000001a05067224 */ /* 0x080fe400078e02ff */
[C---:B------:R-:W-:Y:S01]  /*59e0*/  IMAD.WIDE.U32 R4, R17.reuse, R26, R2 ;  /* 0x0000001a11047225 */ /* 0x040fe200078e0002 */
[----:B------:R-:W2:Y:S03]  /*59f0*/  LDC R18, c[0x0][0x608] ;  /* 0x00018200ff127b82 */ /* 0x000ea60000000800 */
[----:B------:R-:W-:Y:S01]  /*5a00*/  IMAD R17, R17, R27, R6 ;  /* 0x0000001b11117224 */ /* 0x000fe200078e0206 */
[----:B------:R-:W-:-:S03]  /*5a10*/  I2FP.F32.U32 R6, R30 ;  /* 0x0000001e00067245 */ /* 0x000fc60000201000 */
[----:B------:R-:W-:Y:S01]  /*5a20*/  IMAD.IADD R5, R5, 0x1, R17 ;  /* 0x0000000105057824 */ /* 0x000fe200078e0211 */
[----:B------:R-:W3:Y:S01]  /*5a30*/  LDC R32, c[0x0][0x658] ;  /* 0x00019600ff207b82 */ /* 0x000ee20000000800 */
[----:B-1----:R-:W-:Y:S01]  /*5a40*/  ISETP.NE.U32.AND P0, PT, R34, RZ, PT ;  /* 0x000000ff2200720c */ /* 0x002fe20003f05070 */
[----:B------:R-:W-:-:S03]  /*5a50*/  IMAD.MOV.U32 R17, RZ, RZ, -0x1 ;  /* 0xffffffffff117424 */ /* 0x000fc600078e00ff */
[----:B------:R-:W-:-:S03]  /*5a60*/  ISETP.NE.AND.EX P0, PT, R35, RZ, PT, P0 ;  /* 0x000000ff2300720c */ /* 0x000fc60003f05300 */
[----:B------:R-:W1:Y:S01]  /*5a70*/  LDC R27, c[0x0][0x148] ;  /* 0x00005200ff1b7b82 */ /* 0x000e620000000800 */
[-CC-:B0-----:R-:W-:Y:S02]  /*5a80*/  SHF.R.U64 R22, R4, R16.reuse, R5.reuse ;  /* 0x0000001004167219 */ /* 0x181fe40000001205 */
[----:B------:R-:W-:Y:S01]  /*5a90*/  SHF.R.U32.HI R5, RZ, R16, R5 ;  /* 0x00000010ff057219 */ /* 0x000fe20000011605 */
[----:B------:R-:W-:-:S04]  /*5aa0*/  FMUL R16, R6, UR6 ;  /* 0x0000000606107c20 */ /* 0x000fc80008400000 */
[----:B------:R-:W0:Y:S01]  /*5ab0*/  LDC R28, c[0x0][0x600] ;  /* 0x00018000ff1c7b82 */ /* 0x000e220000000800 */
[----:B------:R4:W0:Y:S01]  /*5ac0*/  F2I.U32.TRUNC.NTZ R25, R16 ;  /* 0x0000001000197305 */ /* 0x000822000020f000 */
[-CC-:B--2---:R-:W-:Y:S02]  /*5ad0*/  SHF.R.U64 R6, R22, R18.reuse, R5.reuse ;  /* 0x0000001216067219 */ /* 0x184fe40000001205 */
[----:B------:R-:W-:-:S04]  /*5ae0*/  SHF.R.U32.HI R5, RZ, R18, R5 ;  /* 0x00000012ff057219 */ /* 0x000fc80000011605 */
[----:B------:R-:W2:Y:S01]  /*5af0*/  LDC R33, c[0x0][0x648] ;  /* 0x00019200ff217b82 */ /* 0x000ea20000000800 */
[-CC-:B---3--:R-:W-:Y:S02]  /*5b00*/  SHF.R.U64 R26, R6, R32.reuse, R5.reuse ;  /* 0x00000020061a7219 */ /* 0x188fe40000001205 */
[-C--:B------:R-:W-:Y:S02]  /*5b10*/  SHF.L.U32 R17, R17, R32.reuse, RZ ;  /* 0x0000002011117219 */ /* 0x080fe400000006ff */
[-C--:B------:R-:W-:Y:S01]  /*5b20*/  SHF.R.U32.HI R5, RZ, R32.reuse, R5 ;  /* 0x00000020ff057219 */ /* 0x080fe20000011605 */
[----:B------:R-:W-:Y:S01]  /*5b30*/  IMAD.MOV.U32 R4, RZ, RZ, R26 ;  /* 0x000000ffff047224 */ /* 0x000fe200078e001a */
[----:B------:R-:W-:Y:S01]  /*5b40*/  SHF.L.U32 R32, R19, R32, RZ ;  /* 0x0000002013207219 */ /* 0x000fe200000006ff */
[----:B------:R-:W3:Y:S01]  /*5b50*/  LDC R36, c[0x0][0x638] ;  /* 0x00018e00ff247b82 */ /* 0x000ee20000000800 */
[----:B------:R-:W-:-:S07]  /*5b60*/  LOP3.LUT R31, RZ, R17, RZ, 0x33, !PT ;  /* 0x00000011ff1f7212 */ /* 0x000fce00078e33ff */
[----:B------:R-:W0:Y:S01]  /*5b70*/  LDC R37, c[0x0][0x610] ;  /* 0x00018400ff257b82 */ /* 0x000e220000000800 */
[----:B----4-:R-:W-:Y:S05]  /*5b80*/  @!P0 BRA `(.L_x_109) ;  /* 0x0000000000288947 */ /* 0x010fea0003800000 */
[----:B------:R-:W4:Y:S02]  /*5b90*/  LDC R19, c[0x0][0x64c] ;  /* 0x00019300ff137b82 */ /* 0x000f240000000800 */
[----:B----4-:R-:W-:-:S05]  /*5ba0*/  IADD3 R19, P0, R26, R19, RZ ;  /* 0x000000131a137210 */ /* 0x010fca0007f1e0ff */
        /* <DEDUP_REMOVED lines=8> */
.L_x_109:
[----:B--2---:R-:W-:Y:S01]  /*5c30*/  SHF.R.U64 R4, R4, R33, R5 ;  /* 0x0000002104047219 */ /* 0x004fe20000001205 */
[----:B0-----:R-:W-:Y:S01]  /*5c40*/  VIADD R19, R28, 0xffffffff ;  /* 0xffffffff1c137836 */ /* 0x001fe20000000000 */
[----:B------:R-:W-:Y:S01]  /*5c50*/  LOP3.LUT R17, R6, R31, RZ, 0xc0, !PT ;  /* 0x0000001f06117212 */ /* 0x000fe200078ec0ff */
[----:B------:R-:W-:Y:S02]  /*5c60*/  IMAD.MOV R25, RZ, RZ, -R25 ;  /* 0x000000ffff197224 */ /* 0x000fe400078e0a19 */
[----:B------:R-:W-:Y:S02]  /*5c70*/  IMAD.MOV R5, RZ, RZ, -R4 ;  /* 0x000000ffff057224 */ /* 0x000fe400078e0a04 */
[----:B------:R-:W-:Y:S01]  /*5c80*/  IMAD R6, R32, R4, R17 ;  /* 0x0000000420067224 */ /* 0x000fe200078e0211 */
[----:B------:R-:W-:Y:S01]  /*5c90*/  LOP3.LUT R17, R22, R19, RZ, 0xc0, !PT ;  /* 0x0000001316117212 */ /* 0x000fe200078ec0ff */
[----:B-1----:R-:W-:Y:S02]  /*5ca0*/  @P4 IMAD R29, R27, R25, R30 ;  /* 0x000000191b1d4224 */ /* 0x002fe400078e021e */
[----:B---3--:R-:W-:-:S02]  /*5cb0*/  IMAD R4, R5, R36, R26 ;  /* 0x0000002405047224 */ /* 0x008fc400078e021a */
[----:B------:R-:W-:Y:S02]  /*5cc0*/  IMAD R6, R6, R37, R29 ;  /* 0x0000002506067224 */ /* 0x000fe400078e021d */
[----:B------:R-:W-:Y:S02]  /*5cd0*/  IMAD R5, R4, R28, R17 ;  /* 0x0000001c04057224 */ /* 0x000fe400078e0211 */
[----:B------:R-:W-:-:S03]  /*5ce0*/  IMAD.MOV.U32 R16, RZ, RZ, 0x1 ;  /* 0x00000001ff107424 */ /* 0x000fc600078e00ff */
[----:B------:R-:W-:Y:S02]  /*5cf0*/  SEL R4, R5, R6, !P4 ;  /* 0x0000000605047207 */ /* 0x000fe40006000000 */
[----:B------:R-:W-:Y:S01]  /*5d00*/  SEL R6, R6, R5, !P4 ;  /* 0x0000000506067207 */ /* 0x000fe20006000000 */
[----:B------:R-:W-:-:S07]  /*5d10*/  IMAD.MOV.U32 R5, RZ, RZ, R24 ;  /* 0x000000ffff057224 */ /* 0x000fce00078e0018 */
.L_x_107:
[----:B------:R-:W-:Y:S02]  /*5d20*/  LOP3.LUT P0, RZ, R16, 0xff, RZ, 0xc0, !PT ;  /* 0x000000ff10ff7812 */ /* 0x000fe4000780c0ff */
[----:B------:R-:W-:-:S11]  /*5d30*/  LOP3.LUT R87, R87, 0x1, RZ, 0x3c, !PT ;  /* 0x0000000157577812 */ /* 0x000fd600078e3cff */
[----:B------:R-:W-:Y:S05]  /*5d40*/  @P0 BRA `(.L_x_110) ;  /* 0xffffffc000000947 */ /* 0x000fea000383ffff */
[----:B------:R-:W-:Y:S05]  /*5d50*/  EXIT ;  /* 0x000000000000794d */ /* 0x000fea0003800000 */
.L_x_18:
[----:B------:R-:W-:-:S08]  /*5d60*/  ISETP.NE.AND P0, PT, R18, RZ, PT ;  /* 0x000000ff1200720c */ /* 0x000fd00003f05270 */
[----:B--23-5:R-:W0:-:S00]  /*5d70*/  USETMAXREG.DEALLOC.CTAPOOL 0x28 ;  /* 0x00000028000079c8 */ /* 0x02ce0000080e0500 */
[----:B------:R-:W-:Y:S05]  /*5d80*/  @P0 EXIT ;  /* 0x000000000000094d */ /* 0x000fea0003800000 */
[----:B0-----:R-:W-:Y:S01]  /*5d90*/  LOP3.LUT P0, RZ, R20, 0xff, RZ, 0xc0, !PT ;  /* 0x000000ff14ff7812 */ /* 0x001fe2000780c0ff */
[----:B------:R-:W-:Y:S02]  /*5da0*/  IMAD.MOV.U32 R13, RZ, RZ, 0x1 ;  /* 0x00000001ff0d7424 */ /* 0x000fe400078e00ff */
[----:B------:R-:W-:-:S10]  /*5db0*/  IMAD.MOV.U32 R12, RZ, RZ, RZ ;  /* 0x000000ffff0c7224 */ /* 0x000fd400078e00ff */
[----:B------:R-:W-:Y:S05]  /*5dc0*/  @!P0 BRA `(.L_x_111) ;  /* 0x0000000c005c8947 */ /* 0x000fea0003800000 */
[----:B------:R-:W0:Y:S01]  /*5dd0*/  S2UR UR9, SR_CgaCtaId ;  /* 0x00000000000979c3 */ /* 0x000e220000008800 */
[----:B------:R-:W-:Y:S01]  /*5de0*/  UMOV UR11, 0x1 ;  /* 0x00000001000b7882 */ /* 0x000fe20000000000 */
[----:B------:R-:W-:Y:S01]  /*5df0*/  LOP3.LUT P0, RZ, R11, 0x1f, RZ, 0xc0, !PT ;  /* 0x0000001f0bff7812 */ /* 0x000fe2000780c0ff */
[----:B------:R-:W-:Y:S01]  /*5e00*/  ULDC UR5, c[0x0][0x658] ;  /* 0x0001960000057ab9 */ /* 0x000fe20000000800 */
[----:B------:R-:W-:Y:S01]  /*5e10*/  UMOV UR7, 0xffffffff ;  /* 0xffffffff00077882 */ /* 0x000fe20000000000 */
[----:B------:R-:W-:Y:S01]  /*5e20*/  BSSY B0, `(.L_x_111) ;  /* 0x00000d1000007945 */ /* 0x000fe20003800000 */
[----:B------:R-:W-:Y:S01]  /*5e30*/  USHF.L.U32 UR7, UR7, UR5, URZ ;  /* 0x0000000507077299 */ /* 0x000fe2000800063f */
[C---:B------:R-:W-:Y:S01]  /*5e40*/  ISETP.NE.AND P2, PT, R10.reuse, RZ, PT ;  /* 0x000000ff0a00720c */ /* 0x040fe20003f45270 */
[----:B------:R-:W-:Y:S01]  /*5e50*/  IMAD.MOV.U32 R15, RZ, RZ, 0x1 ;  /* 0x00000001ff0f7424 */ /* 0x000fe200078e00ff */
[----:B------:R-:W-:Y:S01]  /*5e60*/  ISETP.NE.OR P0, PT, R10, RZ, !P0 ;  /* 0x000000ff0a00720c */ /* 0x000fe20004705670 */
[----:B------:R-:W-:Y:S01]  /*5e70*/  IMAD.MOV.U32 R13, RZ, RZ, 0x1 ;  /* 0x00000001ff0d7424 */ /* 0x000fe200078e00ff */
[----:B------:R-:W-:Y:S01]  /*5e80*/  LOP3.LUT R14, R7, 0x2, RZ, 0xfc, !PT ;  /* 0x00000002070e7812 */ /* 0x000fe200078efcff */
[----:B------:R-:W-:Y:S01]  /*5e90*/  IMAD.MOV.U32 R12, RZ, RZ, RZ ;  /* 0x000000ffff0c7224 */ /* 0x000fe200078e00ff */
[----:B------:R-:W-:Y:S01]  /*5ea0*/  ULDC UR4, c[0x0][0x600] ;  /* 0x0001800000047ab9 */ /* 0x000fe20000000800 */
[----:B------:R-:W-:Y:S01]  /*5eb0*/  UMOV UR18, 0x5 ;  /* 0x0000000500127882 */ /* 0x000fe20000000000 */
[----:B------:R-:W-:-:S02]  /*5ec0*/  UIADD3 UR25, UR13, 0x1, URZ ;  /* 0x000000010d197890 */ /* 0x000fc4000fffe03f */
[----:B------:R-:W-:Y:S02]  /*5ed0*/  UIADD3 UR4, UR4, -0x1, URZ ;  /* 0xffffffff04047890 */ /* 0x000fe4000fffe03f */
[----:B------:R-:W-:Y:S02]  /*5ee0*/  USHF.L.U32 UR5, UR11, UR5, URZ ;  /* 0x000000050b057299 */ /* 0x000fe4000800063f */
[----:B------:R-:W-:Y:S01]  /*5ef0*/  ULOP3.LUT UR7, URZ, UR7, URZ, 0x33, !UPT ;  /* 0x000000073f077292 */ /* 0x000fe2000f8e333f */
[----:B------:R-:W-:Y:S01]  /*5f00*/  ULDC.64 UR26, c[0x0][0x198] ;  /* 0x00006600001a7ab9 */ /* 0x000fe20000000a00 */
[----:B0-----:R-:W-:Y:S02]  /*5f10*/  ULOP3.LUT UR8, UR9, 0x1, URZ, 0xc0, !UPT ;  /* 0x0000000109087892 */ /* 0x001fe4000f8ec03f */
[----:B------:R-:W-:Y:S02]  /*5f20*/  USHF.R.U32.HI UR28, URZ, 0x1, UR9 ;  /* 0x000000013f1c7899 */ /* 0x000fe40008011609 */
[----:B------:R-:W-:-:S02]  /*5f30*/  USHF.L.U32 UR6, UR9, 0x5, URZ ;  /* 0x0000000509067899 */ /* 0x000fc4000800063f */
[----:B------:R-:W-:Y:S02]  /*5f40*/  USHF.L.U32 UR29, UR9, 0xa, URZ ;  /* 0x0000000a091d7899 */ /* 0x000fe4000800063f */
[----:B------:R-:W-:Y:S02]  /*5f50*/  ULOP3.LUT UR9, UR9, 0xfffffffe, URZ, 0xc0, !UPT ;  /* 0xfffffffe09097892 */ /* 0x000fe4000f8ec03f */
[----:B------:R-:W-:Y:S02]  /*5f60*/  UISETP.GT.U32.AND UP0, UPT, UR8, 0xffff, UPT ;  /* 0x0000ffff0800788c */ /* 0x000fe4000bf04070 */
[----:B------:R-:W-:Y:S02]  /*5f70*/  USHF.L.U32 UR10, UR11, UR9, URZ ;  /* 0x000000090b0a7299 */ /* 0x000fe4000800063f */
[----:B------:R-:W-:Y:S02]  /*5f80*/  ULOP3.LUT UR9, UR9, 0x1, URZ, 0xfc, !UPT ;  /* 0x0000000109097892 */ /* 0x000fe4000f8efc3f */
[----:B------:R-:W-:-:S02]  /*5f90*/  USEL UR8, UR8, 0xffff, !UP0 ;  /* 0x0000ffff08087887 */ /* 0x000fc4000c000000 */
[----:B------:R-:W-:Y:S02]  /*5fa0*/  USHF.L.U32 UR9, UR11, UR9, URZ ;  /* 0x000000090b097299 */ /* 0x000fe4000800063f */
[----:B------:R-:W-:Y:S02]  /*5fb0*/  ULOP3.LUT UR8, UR8, 0xffff, URZ, 0xc0, !UPT ;  /* 0x0000ffff08087892 */ /* 0x000fe4000f8ec03f */
[----:B------:R-:W-:Y:S02]  /*5fc0*/  ULOP3.LUT UR6, UR6, 0x20, URZ, 0xc0, !UPT ;  /* 0x0000002006067892 */ /* 0x000fe4000f8ec03f */
[----:B------:R-:W-:Y:S02]  /*5fd0*/  ULOP3.LUT UR19, UR10, UR9, URZ, 0xfc, !UPT ;  /* 0x000000090a137292 */ /* 0x000fe4000f8efc3f */
[----:B------:R-:W-:-:S12]  /*5fe0*/  USHF.L.U32 UR18, UR18, UR8, URZ ;  /* 0x0000000812127299 */ /* 0x000fd8000800063f */
.L_x_123:
[----:B------:R-:W-:-:S03]  /*5ff0*/  UMOV UR8, 0xffffffff ;  /* 0xffffffff00087882 */ /* 0x000fc60000000000 */
[----:B------:R-:W-:Y:S05]  /*6000*/  BRA.DIV UR8, `(.L_x_112) ;  /* 0x0000002e083c7947 */ /* 0x000fea000b800000 */
[----:B------:R-:W-:-:S13]  /*6010*/  ELECT P1, URZ, PT ;  /* 0x00000000003f782f */ /* 0x000fda0003820000 */
.L_x_188:
[----:B------:R-:W0:Y:S01]  /*6020*/  LDC R10, c[0x0][0x28c] ;  /* 0x0000a300ff0a7b82 */ /* 0x000e220000000800 */
[----:B------:R-:W-:Y:S01]  /*6030*/  BSSY B1, `(.L_x_113) ;  /* 0x000003c000017945 */ /* 0x000fe20003800000 */
[----:B0-----:R-:W-:-:S13]  /*6040*/  ISETP.LT.OR P1, PT, R10, 0x1, !P1 ;  /* 0x000000010a00780c */ /* 0x001fda0004f21670 */
[----:B------:R-:W-:Y:S05]  /*6050*/  @P1 BRA `(.L_x_114) ;  /* 0x0000000000e41947 */ /* 0x000fea0003800000 */
[----:B------:R-:W-:Y:S01]  /*6060*/  LEA R10, R6, UR28, 0x1 ;  /* 0x0000001c060a7c11 */ /* 0x000fe2000f8e08ff */
[----:B------:R-:W-:Y:S01]  /*6070*/  IMAD.MOV.U32 R18, RZ, RZ, RZ ;  /* 0x000000ffff127224 */ /* 0x000fe200078e00ff */
[----:B------:R-:W-:Y:S01]  /*6080*/  LEA R16, R4, UR6, 0x6 ;  /* 0x0000000604107c11 */ /* 0x000fe2000f8e30ff */
[----:B------:R-:W-:Y:S02]  /*6090*/  IMAD.U32 R20, RZ, RZ, UR25 ;  /* 0x00000019ff147e24 */ /* 0x000fe4000f8e00ff */
[----:B------:R-:W-:Y:S02]  /*60a0*/  IMAD.MOV.U32 R4, RZ, RZ, R13 ;  /* 0x000000ffff047224 */ /* 0x000fe400078e000d */
[----:B------:R-:W-:Y:S02]  /*60b0*/  IMAD.MOV.U32 R6, RZ, RZ, R12 ;  /* 0x000000ffff067224 */ /* 0x000fe400078e000c */
[----:B------:R-:W-:-:S07]  /*60c0*/  IMAD.SHL.U32 R17, R10, 0x20, RZ ;  /* 0x000000200a117824 */ /* 0x000fce00078e00ff */
.L_x_118:
[----:B------:R-:W0:Y:S01]  /*60d0*/  S2R R11, SR_CgaCtaId ;  /* 0x00000000000b7919 */ /* 0x000e220000008800 */
[----:B------:R-:W-:-:S04]  /*60e0*/  MOV R10, 0x400 ;  /* 0x00000400000a7802 */ /* 0x000fc80000000f00 */
[----:B0-----:R-:W-:Y:S02]  /*60f0*/  LEA R21, R11, R10, 0x18 ;  /* 0x0000000a0b157211 */ /* 0x001fe400078ec0ff */
[----:B------:R-:W-:Y:S01]  /*6100*/  SHF.L.U32 R10, R4, 0x1f, RZ ;  /* 0x0000001f040a7819 */ /* 0x000fe200000006ff */
[----:B------:R-:W0:Y:S02]  /*6110*/  @!P2 LDC R11, c[0x0][0x500] ;  /* 0x00014000ff0bab82 */ /* 0x000e240000000800 */
[----:B------:R-:W-:-:S04]  /*6120*/  IMAD R19, R6, 0x8, R21 ;  /* 0x0000000806137824 */ /* 0x000fc800078e0215 */
[----:B------:R-:W1:Y:S02]  /*6130*/  SYNCS.PHASECHK.TRANS64.TRYWAIT P1, [R19+URZ+0x1c0], R10 ;  /* 0x0001c00a130075a7 */ /* 0x000e64000802017f */
[----:B-1----:R-:W-:Y:S05]  /*6140*/  @!P1 BRA `(.L_x_115) ;  /* 0x0000002c000c9947 */ /* 0x002fea0003800000 */
.L_x_189:
[----:B-1----:R-:W-:Y:S01]  /*6150*/  PRMT R10, R14, 0x9910, RZ ;  /* 0x000099100e0a7816 */ /* 0x002fe200000000ff */
[----:B0-----:R0:W-:Y:S03]  /*6160*/  @!P2 SYNCS.ARRIVE.TRANS64 RZ, [R19+URZ], R11 ;  /* 0x0000000b13ffa9a7 */ /* 0x0011e6000800003f */
[----:B------:R-:W-:-:S13]  /*6170*/  ISETP.NE.AND P1, PT, R10, 0x2, PT ;  /* 0x000000020a00780c */ /* 0x000fda0003f25270 */
[----:B0-----:R-:W-:Y:S05]  /*6180*/  @P1 BRA `(.L_x_116) ;  /* 0x0000000000041947 */ /* 0x001fea0003800000 */
[----:B------:R-:W-:Y:S01]  /*6190*/  BPT.TRAP 0x1 ;  /* 0x000000040000795c */ /* 0x000fe20000300000 */
.L_x_116:
[----:B------:R-:W-:Y:S05]  /*61a0*/  @P0 BRA `(.L_x_117) ;  /* 0x0000000000040947 */ /* 0x000fea0003800000 */
[----:B------:R-:W-:Y:S01]  /*61b0*/  BPT.TRAP 0x1 ;  /* 0x000000040000795c */ /* 0x000fe20000300000 */
.L_x_117:
[----:B------:R-:W-:Y:S01]  /*61c0*/  R2UR UR8, R6 ;  /* 0x00000000060872ca */ /* 0x000fe200000e0000 */
[----:B------:R-:W-:Y:S01]  /*61d0*/  VIADD R20, R20, 0xffffffff ;  /* 0xffffffff14147836 */ /* 0x000fe20000000000 */
[----:B------:R-:W-:Y:S01]  /*61e0*/  R2UR UR22, R21 ;  /* 0x00000000151672ca */ /* 0x000fe200000e0000 */
[----:B------:R-:W-:Y:S01]  /*61f0*/  UIADD3 UR14, UP0, UR26, 0xf0, URZ ;  /* 0x000000f01a0e7890 */ /* 0x000fe2000ff1e03f */
[----:B------:R-:W-:Y:S01]  /*6200*/  R2UR UR23, R17 ;  /* 0x00000000111772ca */ /* 0x000fe200000e0000 */
[----:B------:R-:W-:Y:S01]  /*6210*/  UIADD3 UR32, UP1, UR26, 0x1f0, URZ ;  /* 0x000001f01a207890 */ /* 0x000fe2000ff3e03f */
[----:B------:R-:W-:Y:S01]  /*6220*/  R2UR UR9, R19 ;  /* 0x00000000130972ca */ /* 0x000fe200000e0000 */
[----:B------:R-:W-:Y:S01]  /*6230*/  UIADD3.X UR15, URZ, UR27, URZ, UP0, !UPT ;  /* 0x0000001b3f0f7290 */ /* 0x000fe200087fe43f */
[----:B------:R-:W-:Y:S01]  /*6240*/  R2UR UR10, R18 ;  /* 0x00000000120a72ca */ /* 0x000fe200000e0000 */
[----:B------:R-:W-:Y:S01]  /*6250*/  UPRMT UR20, URZ, 0x5410, UR18 ;  /* 0x000054103f147896 */ /* 0x000fe20008000012 */
[----:B------:R-:W-:Y:S01]  /*6260*/  R2UR UR12, R5 ;  /* 0x00000000050c72ca */ /* 0x000fe200000e0000 */
[----:B------:R-:W-:Y:S01]  /*6270*/  VIADD R6, R6, 0x1 ;  /* 0x0000000106067836 */ /* 0x000fe20000000000 */
[----:B------:R-:W-:Y:S01]  /*6280*/  R2UR UR24, R16 ;  /* 0x00000000101872ca */ /* 0x000fe200000e0000 */
[----:B------:R-:W-:Y:S01]  /*6290*/  USHF.L.U32 UR8, UR8, 0xb, URZ ;  /* 0x0000000b08087899 */ /* 0x000fe2000800063f */
[----:B------:R-:W-:Y:S01]  /*62a0*/  ISETP.GT.AND P3, PT, R20, 0x1, PT ;  /* 0x000000011400780c */ /* 0x000fe20003f64270 */
[----:B------:R-:W-:Y:S01]  /*62b0*/  UPRMT UR30, URZ, 0x5410, UR19 ;  /* 0x000054103f1e7896 */ /* 0x000fe20008000013 */
[----:B------:R-:W-:Y:S01]  /*62c0*/  ISETP.NE.AND P1, PT, R6, 0x38, PT ;  /* 0x000000380600780c */ /* 0x000fe20003f25270 */
[----:B------:R-:W-:Y:S01]  /*62d0*/  ULEA UR11, UR28, UR8, 0xa ;  /* 0x000000081c0b7291 */ /* 0x000fe2000f8e503f */
[----:B------:R-:W-:Y:S01]  /*62e0*/  VIADD R18, R18, 0x20 ;  /* 0x0000002012127836 */ /* 0x000fe20000000000 */
[----:B------:R-:W-:Y:S01]  /*62f0*/  ULOP3.LUT UR8, UR8, 0x400, UR29, 0xf8, !UPT ;  /* 0x0000040008087892 */ /* 0x000fe2000f8ef81d */
[----:B------:R-:W-:Y:S01]  /*6300*/  SEL R11, RZ, 0x1, P1 ;  /* 0x00000001ff0b7807 */ /* 0x000fe20000800000 */
[----:B------:R-:W-:Y:S01]  /*6310*/  UIADD3 UR21, UR22, 0x480, UR11 ;  /* 0x0000048016157890 */ /* 0x000fe2000fffe00b */
[----:B------:R-:W-:Y:S01]  /*6320*/  SEL R6, R6, RZ, P1 ;  /* 0x000000ff06067207 */ /* 0x000fe20000800000 */
[----:B------:R-:W-:Y:S01]  /*6330*/  UIADD3 UR22, UR22, 0x1c480, UR8 ;  /* 0x0001c48016167890 */ /* 0x000fe2000fffe008 */
[----:B------:R-:W-:Y:S01]  /*6340*/  LOP3.LUT R4, R4, R11, RZ, 0x3c, !PT ;  /* 0x0000000b04047212 */ /* 0x000fe200078e3cff */
[----:B------:R-:W-:Y:S01]  /*6350*/  UIADD3.X UR33, URZ, UR27, URZ, UP1, !UPT ;  /* 0x0000001b3f217290 */ /* 0x000fe20008ffe43f */
[----:B------:R-:W-:Y:S01]  /*6360*/  UMOV UR16, 0x0 ;  /* 0x0000000000107882 */ /* 0x000fe20000000000 */
[----:B------:R-:W-:Y:S01]  /*6370*/  UMOV UR17, 0x10000000 ;  /* 0x1000000000117882 */ /* 0x000fe20000000000 */
[----:B------:R-:W-:Y:S01]  /*6380*/  UMOV UR11, UR23 ;  /* 0x00000017000b7c82 */ /* 0x000fe20008000000 */
[----:B------:R-:W-:-:S02]  /*6390*/  UMOV UR8, UR21 ;  /* 0x0000001500087c82 */ /* 0x000fc40008000000 */
[----:B------:R0:W-:Y:S02]  /*63a0*/  UTMALDG.3D.MULTICAST [UR8], [UR14], UR20, desc[UR16] ;  /* 0x000010080e0073b4 */ /* 0x0001e40008011814 */
[----:B0-----:R-:W-:Y:S01]  /*63b0*/  UMOV UR8, UR22 ;  /* 0x0000001600087c82 */ /* 0x001fe20008000000 */
[----:B------:R-:W-:Y:S02]  /*63c0*/  UMOV UR11, UR24 ;  /* 0x00000018000b7c82 */ /* 0x000fe40008000000 */
[----:B------:R0:W-:Y:S02]  /*63d0*/  UTMALDG.3D.MULTICAST [UR8], [UR32], UR30, desc[UR16] ;  /* 0x00001008200073b4 */ /* 0x0001e4000801181e */
[----:B0-----:R-:W-:Y:S05]  /*63e0*/  @P3 BRA `(.L_x_118) ;  /* 0xfffffffc00383947 */ /* 0x001fea000383ffff */
.L_x_114:
[----:B------:R-:W-:Y:S05]  /*63f0*/  BSYNC B1 ;  /* 0x0000000000017941 */ /* 0x000fea0003800000 */
.L_x_113:
[----:B------:R-:W-:Y:S01]  /*6400*/  LOP3.LUT P5, RZ, R15, 0xff, RZ, 0xc0, !PT ;  /* 0x000000ff0fff7812 */ /* 0x000fe200078ac0ff */
[----:B------:R-:W-:Y:S01]  /*6410*/  VIADD R11, R12, UR13 ;  /* 0x0000000d0c0b7c36 */ /* 0x000fe20008000000 */
[----:B------:R-:W-:Y:S01]  /*6420*/  ULDC.64 UR8, c[0x0][0x650] ;  /* 0x0001940000087ab9 */ /* 0x000fe20000000a00 */
[----:B------:R-:W-:Y:S01]  /*6430*/  IMAD.U32 R6, RZ, RZ, UR13 ;  /* 0x0000000dff067e24 */ /* 0x000fe2000f8e00ff */
[----:B------:R-:W-:Y:S01]  /*6440*/  UISETP.GE.U32.AND UP0, UPT, UR13, 0x38, UPT ;  /* 0x000000380d00788c */ /* 0x000fe2000bf06070 */
[----:B------:R-:W-:Y:S01]  /*6450*/  BSSY B1, `(.L_x_119) ;  /* 0x000006b000017945 */ /* 0x000fe20003800000 */
[----:B------:R-:W-:Y:S02]  /*6460*/  ISETP.GT.U32.AND P1, PT, R11, 0x37, PT ;  /* 0x000000370b00780c */ /* 0x000fe40003f24070 */
[----:B------:R-:W-:Y:S02]  /*6470*/  PRMT R10, RZ, 0x7610, R10 ;  /* 0x00007610ff0a7816 */ /* 0x000fe4000000000a */
[----:B------:R-:W-:-:S02]  /*6480*/  ISETP.LT.U32.AND P1, PT, R6, 0x38, P1 ;  /* 0x000000380600780c */ /* 0x000fc40000f21070 */
[----:B------:R-:W-:Y:S01]  /*6490*/  PLOP3.LUT P3, PT, PT, PT, UP0, 0x80, 0x0 ;  /* 0x000000000000781c */ /* 0x000fe20003f6f008 */
[----:B------:R-:W0:Y:S01]  /*64a0*/  @P5 S2R R5, SR_CgaCtaId ;  /* 0x0000000000055919 */ /* 0x000e220000008800 */
[----:B------:R-:W-:Y:S02]  /*64b0*/  @P5 MOV R4, 0x400 ;  /* 0x0000040000045802 */ /* 0x000fe40000000f00 */
[----:B------:R-:W-:Y:S02]  /*64c0*/  SEL R6, RZ, 0x1, !P1 ;  /* 0x00000001ff067807 */ /* 0x000fe40004800000 */
[----:B------:R-:W-:Y:S02]  /*64d0*/  PRMT R15, RZ, 0x7610, R15 ;  /* 0x00007610ff0f7816 */ /* 0x000fe4000000000f */
[----:B------:R-:W-:Y:S01]  /*64e0*/  LOP3.LUT R13, R13, R6, RZ, 0x3c, !PT ;  /* 0x000000060d0d7212 */ /* 0x000fe200078e3cff */
[----:B------:R-:W-:Y:S01]  /*64f0*/  IMAD.MOV.U32 R6, RZ, RZ, -0x1 ;  /* 0xffffffffff067424 */ /* 0x000fe200078e00ff */
[----:B0-----:R-:W-:-:S04]  /*6500*/  @P5 LEA R4, R5, R4, 0x18 ;  /* 0x0000000405045211 */ /* 0x001fc800078ec0ff */
[----:B------:R0:W-:Y:S01]  /*6510*/  @P5 SYNCS.ARRIVE.TRANS64.A1T0 RZ, [R4+URZ+0x3b8], RZ ;  /* 0x0003b8ff04ff59a7 */ /* 0x0001e2000810003f */
[----:B------:R-:W-:-:S04]  /*6520*/  IADD3 R2, P5, R2, R8, RZ ;  /* 0x0000000802027210 */ /* 0x000fc80007fbe0ff */
[----:B------:R-:W-:Y:S01]  /*6530*/  ISETP.GE.U32.AND P1, PT, R2, UR8, PT ;  /* 0x0000000802007c0c */ /* 0x000fe2000bf26070 */
[----:B------:R-:W-:Y:S01]  /*6540*/  IMAD.X R3, R3, 0x1, R0, P5 ;  /* 0x0000000103037824 */ /* 0x000fe200028e0600 */
[----:B0-----:R-:W-:-:S04]  /*6550*/  SHF.R.U32.HI R4, RZ, 0x3, R11 ;  /* 0x00000003ff047819 */ /* 0x001fc8000001160b */
[----:B------:R-:W-:Y:S01]  /*6560*/  ISETP.GE.U32.AND.EX P1, PT, R3, UR9, PT, P1 ;  /* 0x0000000903007c0c */ /* 0x000fe2000bf26110 */
[----:B------:R-:W-:-:S04]  /*6570*/  IMAD.WIDE.U32 R4, R4, 0x24924925, RZ ;  /* 0x2492492504047825 */ /* 0x000fc800078e00ff */
[----:B------:R-:W-:Y:S01]  /*6580*/  IMAD R12, R5, -0x38, R11 ;  /* 0xffffffc8050c7824 */ /* 0x000fe200078e020b */
[----:B------:R-:W-:Y:S01]  /*6590*/  @P3 LOP3.LUT R13, R13, 0x1, R5, 0x78, !PT ;  /* 0x000000010d0d3812 */ /* 0x000fe200078e7805 */
[----:B------:R-:W-:Y:S02]  /*65a0*/  IMAD.MOV.U32 R4, RZ, RZ, -0x1 ;  /* 0xffffffffff047424 */ /* 0x000fe400078e00ff */
[----:B------:R-:W-:-:S04]  /*65b0*/  IMAD.MOV.U32 R5, RZ, RZ, -0x1 ;  /* 0xffffffffff057424 */ /* 0x000fc800078e00ff */
[----:B------:R-:W-:Y:S05]  /*65c0*/  @P1 BRA `(.L_x_120) ;  /* 0x00000004004c1947 */ /* 0x000fea0003800000 */
[----:B------:R-:W0:Y:S01]  /*65d0*/  S2R R17, SR_CTAID.X ;  /* 0x0000000000117919 */ /* 0x000e220000002500 */
[----:B------:R-:W-:Y:S01]  /*65e0*/  ULDC.64 UR8, c[0x0][0x628] ;  /* 0x00018a0000087ab9 */ /* 0x000fe20000000a00 */
[----:B------:R-:W1:Y:S01]  /*65f0*/  LDC R18, c[0x0][0x144] ;  /* 0x00005100ff127b82 */ /* 0x000e620000000800 */
[----:B------:R-:W-:Y:S01]  /*6600*/  ISETP.NE.U32.AND P1, PT, RZ, UR8, PT ;  /* 0x00000008ff007c0c */ /* 0x000fe2000bf25070 */
[----:B------:R-:W2:Y:S01]  /*6610*/  S2R R6, SR_CTAID.Y ;  /* 0x0000000000067919 */ /* 0x000ea20000002600 */
[----:B------:R-:W-:Y:S01]  /*6620*/  ULDC UR10, c[0x0][0x150] ;  /* 0x00005400000a7ab9 */ /* 0x000fe20000000800 */
[----:B------:R-:W-:Y:S01]  /*6630*/  ULDC UR11, c[0x0][0x630] ;  /* 0x00018c00000b7ab9 */ /* 0x000fe20000000800 */
[----:B------:R-:W-:Y:S01]  /*6640*/  ISETP.NE.AND.EX P1, PT, RZ, UR9, PT, P1 ;  /* 0x00000009ff007c0c */ /* 0x000fe2000bf25310 */
[----:B------:R-:W-:Y:S01]  /*6650*/  IMAD.MOV.U32 R4, RZ, RZ, R2 ;  /* 0x000000ffff047224 */ /* 0x000fe200078e0002 */
[----:B0-----:R-:W-:-:S05]  /*6660*/  I2FP.F32.U32 R5, R17 ;  /* 0x0000001100057245 */ /* 0x001fca0000201000 */
[----:B------:R-:W-:Y:S01]  /*6670*/  FMUL R20, R5, UR10 ;  /* 0x0000000a05147c20 */ /* 0x000fe20008400000 */
[----:B------:R-:W-:-:S05]  /*6680*/  IMAD.MOV.U32 R5, RZ, RZ, R3 ;  /* 0x000000ffff057224 */ /* 0x000fca00078e0003 */
[----:B--2---:R-:W-:Y:S05]  /*6690*/  @!P1 BRA `(.L_x_121) ;  /* 0x0000000000289947 */ /* 0x004fea0003800000 */
[----:B------:R-:W-:Y:S02]  /*66a0*/  ULDC UR10, c[0x0][0x634] ;  /* 0x00018d00000a7ab9 */ /* 0x000fe40000000800 */
[----:B------:R-:W-:-:S05]  /*66b0*/  IADD3 R5, P1, R2, UR10, RZ ;  /* 0x0000000a02057c10 */ /* 0x000fca000ff3e0ff */
[----:B------:R-:W-:-:S04]  /*66c0*/  IMAD.X R19, RZ, RZ, R3, P1 ;  /* 0x000000ffff137224 */ /* 0x000fc800008e0603 */
[----:B------:R-:W-:-:S04]  /*66d0*/  IMAD.WIDE.U32 R10, R19, UR8, RZ ;  /* 0x00000008130a7c25 */ /* 0x000fc8000f8e00ff */
[----:B------:R-:W-:-:S04]  /*66e0*/  IMAD.WIDE.U32 R10, P1, R5, UR9, R10 ;  /* 0x00000009050a7c25 */ /* 0x000fc8000f82000a */
[----:B------:R-:W-:-:S04]  /*66f0*/  IMAD.WIDE.U32 R4, R5, UR8, RZ ;  /* 0x0000000805047c25 */ /* 0x000fc8000f8e00ff */
[----:B------:R-:W-:Y:S01]  /*6700*/  IMAD.MOV.U32 R4, RZ, RZ, R11 ;  /* 0x000000ffff047224 */ /* 0x000fe200078e000b */
[----:B------:R-:W-:Y:S01]  /*6710*/  IADD3 RZ, P3, R5, R10, RZ ;  /* 0x0000000a05ff7210 */ /* 0x000fe20007f7e0ff */
[----:B------:R-:W-:-:S04]  /*6720*/  IMAD.X R5, RZ, RZ, RZ, P1 ;  /* 0x000000ffff057224 */ /* 0x000fc800008e06ff */
[----:B------:R-:W-:-:S08]  /*6730*/  IMAD.WIDE.U32.X R4, R19, UR9, R4, P3 ;  /* 0x0000000913047c25 */ /* 0x000fd000098e0404 */
.L_x_121:
[--C-:B------:R-:W-:Y:S01]  /*6740*/  SHF.R.U64 R16, R4, UR11, R5.reuse ;  /* 0x0000000b04107c19 */ /* 0x100fe20008001205 */
[----:B------:R-:W0:Y:S01]  /*6750*/  F2I.U32.TRUNC.NTZ R20, R20 ;  /* 0x0000001400147305 */ /* 0x000e22000020f000 */
[----:B------:R-:W-:Y:S01]  /*6760*/  SHF.R.U32.HI R4, RZ, UR11, R5 ;  /* 0x0000000bff047c19 */ /* 0x000fe20008011605 */
[----:B------:R-:W-:Y:S01]  /*6770*/  ULDC.64 UR8, c[0x0][0x620] ;  /* 0x0001880000087ab9 */ /* 0x000fe20000000a00 */
[----:B------:R-:W-:Y:S01]  /*6780*/  IADD3 R11, P1, RZ, -R16, RZ ;  /* 0x80000010ff0b7210 */ /* 0x000fe20007f3e0ff */
[----:B------:R-:W-:Y:S01]  /*6790*/  ULDC.64 UR10, c[0x0][0x640] ;  /* 0x00019000000a7ab9 */ /* 0x000fe20000000a00 */
[----:B------:R-:W2:Y:S03]  /*67a0*/  LDC R21, c[0x0][0x148] ;  /* 0x00005200ff157b82 */ /* 0x000ea60000000800 */
[----:B------:R-:W-:Y:S01]  /*67b0*/  IMAD.X R4, RZ, RZ, ~R4, P1 ;  /* 0x000000ffff047224 */ /* 0x000fe200008e0e04 */
[----:B------:R-:W-:-:S03]  /*67c0*/  ISETP.NE.U32.AND P1, PT, RZ, UR10, PT ;  /* 0x0000000aff007c0c */ /* 0x000fc6000bf25070 */
[----:B------:R-:W-:Y:S01]  /*67d0*/  IMAD R10, R4, UR8, RZ ;  /* 0x00000008040a7c24 */ /* 0x000fe2000f8e02ff */
[----:B------:R-:W-:Y:S01]  /*67e0*/  ISETP.NE.AND.EX P1, PT, RZ, UR11, PT, P1 ;  /* 0x0000000bff007c0c */ /* 0x000fe2000bf25310 */
[----:B------:R-:W-:Y:S01]  /*67f0*/  IMAD.WIDE.U32 R4, R11, UR8, R2 ;  /* 0x000000080b047c25 */ /* 0x000fe2000f8e0002 */
[----:B------:R-:W-:-:S03]  /*6800*/  ULDC UR8, c[0x0][0x618] ;  /* 0x0001860000087ab9 */ /* 0x000fc60000000800 */
[----:B------:R-:W-:Y:S01]  /*6810*/  IMAD R11, R11, UR9, R10 ;  /* 0x000000090b0b7c24 */ /* 0x000fe2000f8e020a */
[----:B------:R-:W-:Y:S01]  /*6820*/  ULDC UR9, c[0x0][0x154] ;  /* 0x0000550000097ab9 */ /* 0x000fe20000000800 */
[----:B0-----:R-:W-:Y:S02]  /*6830*/  IMAD.MOV R10, RZ, RZ, -R20 ;  /* 0x000000ffff0a7224 */ /* 0x001fe400078e0a14 */
[----:B------:R-:W-:Y:S02]  /*6840*/  IMAD.IADD R5, R5, 0x1, R11 ;  /* 0x0000000105057824 */ /* 0x000fe400078e020b */
[----:B-1----:R-:W-:Y:S01]  /*6850*/  IMAD R17, R18, R10, R17 ;  /* 0x0000000a12117224 */ /* 0x002fe200078e0211 */
[----:B------:R-:W-:Y:S02]  /*6860*/  I2FP.F32.U32 R10, R6 ;  /* 0x00000006000a7245 */ /* 0x000fe40000201000 */
[--C-:B------:R-:W-:Y:S02]  /*6870*/  SHF.R.U64 R18, R4, UR8, R5.reuse ;  /* 0x0000000804127c19 */ /* 0x100fe40008001205 */
[----:B------:R-:W-:Y:S01]  /*6880*/  SHF.R.U32.HI R5, RZ, UR8, R5 ;  /* 0x00000008ff057c19 */ /* 0x000fe20008011605 */
[----:B------:R-:W-:Y:S01]  /*6890*/  FMUL R10, R10, UR9 ;  /* 0x000000090a0a7c20 */ /* 0x000fe20008400000 */
[----:B------:R-:W-:-:S02]  /*68a0*/  ULDC UR8, c[0x0][0x608] ;  /* 0x0001820000087ab9 */ /* 0x000fc40000000800 */
[--C-:B------:R-:W-:Y:S01]  /*68b0*/  SHF.R.U64 R20, R18, UR8, R5.reuse ;  /* 0x0000000812147c19 */ /* 0x100fe20008001205 */
[----:B------:R0:W1:Y:S01]  /*68c0*/  F2I.U32.TRUNC.NTZ R22, R10 ;  /* 0x0000000a00167305 */ /* 0x000062000020f000 */
[----:B------:R-:W-:Y:S01]  /*68d0*/  SHF.R.U32.HI R5, RZ, UR8, R5 ;  /* 0x00000008ff057c19 */ /* 0x000fe20008011605 */
[----:B------:R-:W-:-:S03]  /*68e0*/  ULDC UR8, c[0x0][0x658] ;  /* 0x0001960000087ab9 */ /* 0x000fc60000000800 */
[--C-:B------:R-:W-:Y:S02]  /*68f0*/  SHF.R.U64 R19, R20, UR8, R5.reuse ;  /* 0x0000000814137c19 */ /* 0x100fe40008001205 */
[----:B------:R-:W-:-:S03]  /*6900*/  SHF.R.U32.HI R23, RZ, UR8, R5 ;  /* 0x00000008ff177c19 */ /* 0x000fc60008011605 */
[----:B------:R-:W-:Y:S02]  /*6910*/  IMAD.MOV.U32 R4, RZ, RZ, R19 ;  /* 0x000000ffff047224 */ /* 0x000fe400078e0013 */
[----:B------:R-:W-:Y:S01]  /*6920*/  IMAD.MOV.U32 R5, RZ, RZ, R23 ;  /* 0x000000ffff057224 */ /* 0x000fe200078e0017 */
[----:B0-----:R-:W-:Y:S06]  /*6930*/  @!P1 BRA `(.L_x_122) ;  /* 0x0000000000289947 */ /* 0x001fec0003800000 */
        /* <DEDUP_REMOVED lines=10> */
.L_x_122:
[----:B------:R-:W-:Y:S01]  /*69e0*/  ULDC UR8, c[0x0][0x648] ;  /* 0x0001920000087ab9 */ /* 0x000fe20000000800 */
[----:B-1----:R-:W-:Y:S01]  /*69f0*/  IMAD.MOV R22, RZ, RZ, -R22 ;  /* 0x000000ffff167224 */ /* 0x002fe200078e0a16 */
[----:B------:R-:W-:Y:S01]  /*6a00*/  SHF.R.U64 R5, R4, UR8, R5 ;  /* 0x0000000804057c19 */ /* 0x000fe20008001205 */
[----:B------:R-:W-:Y:S01]  /*6a10*/  ULDC UR8, c[0x0][0x638] ;  /* 0x00018e0000087ab9 */ /* 0x000fe20000000800 */
[----:B------:R-:W-:Y:S01]  /*6a20*/  LOP3.LUT R4, R20, UR7, RZ, 0xc0, !PT ;  /* 0x0000000714047c12 */ /* 0x000fe2000f8ec0ff */
[----:B--2---:R-:W-:Y:S01]  /*6a30*/  @P4 IMAD R17, R21, R22, R6 ;  /* 0x0000001615114224 */ /* 0x004fe200078e0206 */
[----:B------:R-:W-:Y:S01]  /*6a40*/  LOP3.LUT R18, R18, UR4, RZ, 0xc0, !PT ;  /* 0x0000000412127c12 */ /* 0x000fe2000f8ec0ff */
[----:B------:R-:W-:Y:S01]  /*6a50*/  IMAD.MOV R6, RZ, RZ, -R5 ;  /* 0x000000ffff067224 */ /* 0x000fe200078e0a05 */
[----:B------:R-:W-:Y:S01]  /*6a60*/  ULDC UR9, c[0x0][0x610] ;  /* 0x0001840000097ab9 */ /* 0x000fe20000000800 */
[----:B------:R-:W-:Y:S02]  /*6a70*/  IMAD R4, R5, UR5, R4 ;  /* 0x0000000505047c24 */ /* 0x000fe4000f8e0204 */
[----:B------:R-:W-:Y:S01]  /*6a80*/  IMAD R19, R6, UR8, R19 ;  /* 0x0000000806137c24 */ /* 0x000fe2000f8e0213 */
[----:B------:R-:W-:Y:S01]  /*6a90*/  ULDC UR8, c[0x0][0x600] ;  /* 0x0001800000087ab9 */ /* 0x000fe20000000800 */
[----:B------:R-:W-:-:S02]  /*6aa0*/  IMAD R17, R4, UR9, R17 ;  /* 0x0000000904117c24 */ /* 0x000fc4000f8e0211 */
[----:B------:R-:W-:Y:S02]  /*6ab0*/  IMAD R6, R19, UR8, R18 ;  /* 0x0000000813067c24 */ /* 0x000fe4000f8e0212 */
[----:B------:R-:W-:Y:S02]  /*6ac0*/  IMAD.MOV.U32 R10, RZ, RZ, 0x1 ;  /* 0x00000001ff0a7424 */ /* 0x000fe400078e00ff */
[----:B------:R-:W-:Y:S01]  /*6ad0*/  IMAD.MOV.U32 R5, RZ, RZ, R16 ;  /* 0x000000ffff057224 */ /* 0x000fe200078e0010 */
[----:B------:R-:W-:Y:S02]  /*6ae0*/  SEL R4, R6, R17, !P4 ;  /* 0x0000001106047207 */ /* 0x000fe40006000000 */
[----:B------:R-:W-:-:S07]  /*6af0*/  SEL R6, R17, R6, !P4 ;  /* 0x0000000611067207 */ /* 0x000fce0006000000 */
.L_x_120:
[----:B------:R-:W-:Y:S05]  /*6b00*/  BSYNC B1 ;  /* 0x0000000000017941 */ /* 0x000fea0003800000 */
.L_x_119:
[----:B------:R-:W-:-:S13]  /*6b10*/  LOP3.LUT P1, RZ, R10, 0xff, RZ, 0xc0, !PT ;  /* 0x000000ff0aff7812 */ /* 0x000fda000782c0ff */
[----:B------:R-:W-:Y:S05]  /*6b20*/  @P1 BRA `(.L_x_123) ;  /* 0xfffffff400301947 */ /* 0x000fea000383ffff */
[----:B------:R-:W-:Y:S05]  /*6b30*/  BSYNC B0 ;  /* 0x0000000000007941 */ /* 0x000fea0003800000 */
.L_x_111:
[----:B------:R-:W-:-:S03]  /*6b40*/  UMOV UR8, 0xffffffff ;  /* 0xffffffff00087882 */ /* 0x000fc60000000000 */
[----:B------:R-:W-:Y:S05]  /*6b50*/  BRA.DIV UR8, `(.L_x_124) ;  /* 0x00000022089c7947 */ /* 0x000fea000b800000 */
[----:B------:R-:W-:-:S13]  /*6b60*/  ELECT P0, URZ, PT ;  /* 0x00000000003f782f */ /* 0x000fda0003800000 */
.L_x_192:
[----:B------:R-:W-:Y:S04]  /*6b70*/  BSSY B0, `(.L_x_125) ;  /* 0x00001ff000007945 */ /* 0x000fe80003800000 */
[----:B------:R-:W-:Y:S05]  /*6b80*/  @!P0 BRA `(.L_x_126) ;  /* 0x0000001c00f48947 */ /* 0x000fea0003800000 */
[----:B------:R-:W-:-:S04]  /*6b90*/  LOP3.LUT R7, R7, 0x2, RZ, 0xfc, !PT ;  /* 0x0000000207077812 */ /* 0x000fc800078efcff */
[----:B------:R-:W-:-:S13]  /*6ba0*/  ISETP.NE.AND P0, PT, R7, 0x3, PT ;  /* 0x000000030700780c */ /* 0x000fda0003f05270 */
[----:B------:R-:W-:Y:S05]  /*6bb0*/  @!P0 BRA `(.L_x_127) ;  /* 0x0000000000048947 */ /* 0x000fea0003800000 */
[----:B------:R-:W-:Y:S01]  /*6bc0*/  BPT.TRAP 0x1 ;  /* 0x000000040000795c */ /* 0x000fe20000300000 */
.L_x_127:
[----:B------:R-:W0:Y:S01]  /*6bd0*/  S2R R3, SR_CgaCtaId ;  /* 0x0000000000037919 */ /* 0x000e220000008800 */
[----:B------:R-:W-:Y:S02]  /*6be0*/  MOV R0, 0x400 ;  /* 0x0000040000007802 */ /* 0x000fe40000000f00 */
[----:B------:R-:W-:Y:S02]  /*6bf0*/  SHF.L.U32 R2, R13, 0x1f, RZ ;  /* 0x0000001f0d027819 */ /* 0x000fe400000006ff */
[----:B0-----:R-:W-:-:S05]  /*6c00*/  LEA R3, R3, R0, 0x18 ;  /* 0x0000000003037211 */ /* 0x001fca00078ec0ff */
[----:B------:R-:W-:-:S04]  /*6c10*/  VIADD R3, R3, 0x1c0 ;  /* 0x000001c003037836 */ /* 0x000fc80000000000 */
[C---:B------:R-:W-:Y:S02]  /*6c20*/  IMAD R5, R12.reuse, 0x8, R3 ;  /* 0x000000080c057824 */ /* 0x040fe400078e0203 */
[----:B------:R-:W-:Y:S02]  /*6c30*/  VIADD R12, R12, 0x1 ;  /* 0x000000010c0c7836 */ /* 0x000fe40000000000 */
[----:B------:R-:W0:Y:S03]  /*6c40*/  SYNCS.PHASECHK.TRANS64.TRYWAIT P0, [R5+URZ], R2 ;  /* 0x00000002050075a7 */ /* 0x000e26000800017f */
[----:B------:R-:W-:-:S04]  /*6c50*/  ISETP.NE.AND P1, PT, R12, 0x38, PT ;  /* 0x000000380c00780c */ /* 0x000fc80003f25270 */
[----:B------:R-:W-:Y:S02]  /*6c60*/  SEL R0, RZ, 0x1, P1 ;  /* 0x00000001ff007807 */ /* 0x000fe40000800000 */
[----:B------:R-:W-:Y:S02]  /*6c70*/  SEL R12, R12, RZ, P1 ;  /* 0x000000ff0c0c7207 */ /* 0x000fe40000800000 */
[----:B------:R-:W-:-:S03]  /*6c80*/  LOP3.LUT R13, R13, R0, RZ, 0x3c, !PT ;  /* 0x000000000d0d7212 */ /* 0x000fc600078e3cff */
[----:B------:R-:W-:Y:S01]  /*6c90*/  IMAD R7, R12, 0x8, R3 ;  /* 0x000000080c077824 */ /* 0x000fe200078e0203 */
[----:B------:R-:W-:Y:S01]  /*6ca0*/  SHF.L.U32 R4, R13, 0x1f, RZ ;  /* 0x0000001f0d047819 */ /* 0x000fe200000006ff */
[----:B0-----:R-:W-:Y:S06]  /*6cb0*/  @!P0 BRA `(.L_x_128) ;  /* 0x0000002000688947 */ /* 0x001fec0003800000 */
.L_x_193:
[----:B------:R-:W1:Y:S01]  /*6cc0*/  SYNCS.PHASECHK.TRANS64.TRYWAIT P0, [R7+URZ], R4 ;  /* 0x00000004070075a7 */ /* 0x000e62000800017f */
[----:B------:R-:W-:-:S05]  /*6cd0*/  VIADD R0, R12, 0x1 ;  /* 0x000000010c007836 */ /* 0x000fca0000000000 */
[----:B------:R-:W-:-:S04]  /*6ce0*/  ISETP.NE.AND P1, PT, R0, 0x38, PT ;  /* 0x000000380000780c */ /* 0x000fc80003f25270 */
[----:B0-----:R-:W-:Y:S02]  /*6cf0*/  SEL R2, RZ, 0x1, P1 ;  /* 0x00000001ff027807 */ /* 0x001fe40000800000 */
[----:B------:R-:W-:Y:S02]  /*6d00*/  SEL R0, R0, RZ, P1 ;  /* 0x000000ff00007207 */ /* 0x000fe40000800000 */
[----:B------:R-:W-:-:S03]  /*6d10*/  LOP3.LUT R13, R13, R2, RZ, 0x3c, !PT ;  /* 0x000000020d0d7212 */ /* 0x000fc600078e3cff */
[----:B------:R-:W-:Y:S01]  /*6d20*/  IMAD R6, R0, 0x8, R3 ;  /* 0x0000000800067824 */ /* 0x000fe200078e0203 */
[----:B------:R-:W-:Y:S01]  /*6d30*/  SHF.L.U32 R5, R13, 0x1f, RZ ;  /* 0x0000001f0d057819 */ /* 0x000fe200000006ff */
[----:B-1----:R-:W-:Y:S06]  /*6d40*/  @!P0 BRA `(.L_x_129) ;  /* 0x0000002000588947 */ /* 0x002fec0003800000 */
.L_x_194:
[----:B------:R-:W1:Y:S01]  /*6d50*/  SYNCS.PHASECHK.TRANS64.TRYWAIT P0, [R6+URZ], R5 ;  /* 0x00000005060075a7 */ /* 0x000e62000800017f */
[----:B------:R-:W-:-:S05]  /*6d60*/  VIADD R0, R0, 0x1 ;  /* 0x0000000100007836 */ /* 0x000fca0000000000 */
[----:B------:R-:W-:-:S04]  /*6d70*/  ISETP.NE.AND P1, PT, R0, 0x38, PT ;  /* 0x000000380000780c */ /* 0x000fc80003f25270 */
[----:B------:R-:W-:Y:S02]  /*6d80*/  SEL R2, RZ, 0x1, P1 ;  /* 0x00000001ff027807 */ /* 0x000fe40000800000 */
[----:B------:R-:W-:Y:S02]  /*6d90*/  SEL R0, R0, RZ, P1 ;  /* 0x000000ff00007207 */ /* 0x000fe40000800000 */
[----:B------:R-:W-:-:S03]  /*6da0*/  LOP3.LUT R13, R13, R2, RZ, 0x3c, !PT ;  /* 0x000000020d0d7212 */ /* 0x000fc600078e3cff */
[----:B0-----:R-:W-:Y:S01]  /*6db0*/  IMAD R7, R0, 0x8, R3 ;  /* 0x0000000800077824 */ /* 0x001fe200078e0203 */
[----:B------:R-:W-:Y:S01]  /*6dc0*/  SHF.L.U32 R4, R13, 0x1f, RZ ;  /* 0x0000001f0d047819 */ /* 0x000fe200000006ff */
[----:B-1----:R-:W-:Y:S06]  /*6dd0*/  @!P0 BRA `(.L_x_130) ;  /* 0x0000002000488947 */ /* 0x002fec0003800000 */
.L_x_195:
        /* <DEDUP_REMOVED lines=9> */
.L_x_196:
        /* <DEDUP_REMOVED lines=9> */
.L_x_197:
        /* <DEDUP_REMOVED lines=9> */
.L_x_198:
        /* <DEDUP_REMOVED lines=9> */
.L_x_199:
        /* <DEDUP_REMOVED lines=9> */
.L_x_200:
        /* <DEDUP_REMOVED lines=9> */
.L_x_201:
        /* <DEDUP_REMOVED lines=9> */
.L_x_202:
        /* <DEDUP_REMOVED lines=9> */
.L_x_203:
        /* <DEDUP_REMOVED lines=9> */
.L_x_204:
        /* <DEDUP_REMOVED lines=9> */
.L_x_205:
        /* <DEDUP_REMOVED lines=9> */
.L_x_206:
        /* <DEDUP_REMOVED lines=9> */
.L_x_207:
        /* <DEDUP_REMOVED lines=9> */
.L_x_208:
        /* <DEDUP_REMOVED lines=9> */
.L_x_209:
        /* <DEDUP_REMOVED lines=9> */
.L_x_210:
        /* <DEDUP_REMOVED lines=9> */
.L_x_211:
        /* <DEDUP_REMOVED lines=9> */
.L_x_212:
        /* <DEDUP_REMOVED lines=9> */
.L_x_213:
        /* <DEDUP_REMOVED lines=9> */
.L_x_214:
        /* <DEDUP_REMOVED lines=9> */
.L_x_215:
        /* <DEDUP_REMOVED lines=9> */
.L_x_216:
        /* <DEDUP_REMOVED lines=9> */
.L_x_217:
        /* <DEDUP_REMOVED lines=9> */
.L_x_218:
        /* <DEDUP_REMOVED lines=9> */
.L_x_219:
        /* <DEDUP_REMOVED lines=9> */
.L_x_220:
        /* <DEDUP_REMOVED lines=9> */
.L_x_221:
        /* <DEDUP_REMOVED lines=9> */
.L_x_222:
        /* <DEDUP_REMOVED lines=9> */
.L_x_223:
        /* <DEDUP_REMOVED lines=9> */
.L_x_224:
        /* <DEDUP_REMOVED lines=9> */
.L_x_225:
        /* <DEDUP_REMOVED lines=9> */
.L_x_226:
        /* <DEDUP_REMOVED lines=9> */
.L_x_227:
        /* <DEDUP_REMOVED lines=9> */
.L_x_228:
        /* <DEDUP_REMOVED lines=9> */
.L_x_229:
        /* <DEDUP_REMOVED lines=9> */
.L_x_230:
        /* <DEDUP_REMOVED lines=9> */
.L_x_231:
        /* <DEDUP_REMOVED lines=9> */
.L_x_232:
        /* <DEDUP_REMOVED lines=9> */
.L_x_233:
        /* <DEDUP_REMOVED lines=9> */
.L_x_234:
        /* <DEDUP_REMOVED lines=9> */
.L_x_235:
        /* <DEDUP_REMOVED lines=9> */
.L_x_236:
        /* <DEDUP_REMOVED lines=9> */
.L_x_237:
        /* <DEDUP_REMOVED lines=9> */
.L_x_238:
        /* <DEDUP_REMOVED lines=9> */
.L_x_239:
        /* <DEDUP_REMOVED lines=9> */
.L_x_240:
        /* <DEDUP_REMOVED lines=9> */
.L_x_241:
        /* <DEDUP_REMOVED lines=9> */
.L_x_242:
        /* <DEDUP_REMOVED lines=9> */
.L_x_243:
        /* <DEDUP_REMOVED lines=9> */
.L_x_244:
        /* <DEDUP_REMOVED lines=9> */
.L_x_245:
        /* <DEDUP_REMOVED lines=9> */
.L_x_246:
[----:B------:R-:W1:Y:S01]  /*8a90*/  SYNCS.PHASECHK.TRANS64.TRYWAIT P0, [R6+URZ], R5 ;  /* 0x00000005060075a7 */ /* 0x000e62000800017f */
[----:B------:R-:W-:-:S05]  /*8aa0*/  VIADD R0, R0, 0x1 ;  /* 0x0000000100007836 */ /* 0x000fca0000000000 */
[----:B------:R-:W-:-:S04]  /*8ab0*/  ISETP.NE.AND P1, PT, R0, 0x38, PT ;  /* 0x000000380000780c */ /* 0x000fc80003f25270 */
[----:B------:R-:W-:Y:S02]  /*8ac0*/  SEL R2, RZ, 0x1, P1 ;  /* 0x00000001ff027807 */ /* 0x000fe40000800000 */
[----:B------:R-:W-:Y:S02]  /*8ad0*/  SEL R0, R0, RZ, P1 ;  /* 0x000000ff00007207 */ /* 0x000fe40000800000 */
[----:B------:R-:W-:Y:S01]  /*8ae0*/  LOP3.LUT R2, R13, R2, RZ, 0x3c, !PT ;  /* 0x000000020d027212 */ /* 0x000fe200078e3cff */
[----:B-1----:R-:W-:Y:S06]  /*8af0*/  @!P0 BRA `(.L_x_182) ;  /* 0x0000001400108947 */ /* 0x002fec0003800000 */
.L_x_247:
[----:B------:R-:W-:Y:S01]  /*8b00*/  IMAD R3, R0, 0x8, R3 ;  /* 0x0000000800037824 */ /* 0x000fe200078e0203 */
[----:B------:R-:W-:-:S07]  /*8b10*/  SHF.L.U32 R0, R2, 0x1f, RZ ;  /* 0x0000001f02007819 */ /* 0x000fce00000006ff */
.L_x_183:
[----:B--2---:R2:W3:Y:S02]  /*8b20*/  SYNCS.PHASECHK.TRANS64.TRYWAIT P0, [R3+URZ], R0 ;  /* 0x00000000030075a7 */ /* 0x0044e4000800017f */
[----:B---3--:R-:W-:Y:S05]  /*8b30*/  @!P0 NANOSLEEP.SYNCS 0x989680 ;  /* 0x009896800000895d */ /* 0x008fea0003900000 */
[----:B------:R-:W3:Y:S02]  /*8b40*/  @!P0 SYNCS.PHASECHK.TRANS64 P0, [R3+URZ], R0 ;  /* 0x00000000030085a7 */ /* 0x000ee4000800007f */
[----:B---3--:R-:W-:Y:S05]  /*8b50*/  @!P0 BRA `(.L_x_183) ;  /* 0xfffffffc00f08947 */ /* 0x008fea000383ffff */
.L_x_126:
[----:B------:R-:W-:Y:S05]  /*8b60*/  BSYNC B0 ;  /* 0x0000000000007941 */ /* 0x000fea0003800000 */
.L_x_125:
[----:B------:R-:W-:Y:S05]  /*8b70*/  EXIT ;  /* 0x000000000000794d */ /* 0x000fea0003800000 */
.L_x_20:
[----:B0-----:R-:W-:-:S04]  /*8b80*/  IMAD.U32 R17, RZ, RZ, UR15 ;  /* 0x0000000fff117e24 */ /* 0x001fc8000f8e00ff */
[----:B------:R0:W1:Y:S03]  /*8b90*/  SYNCS.PHASECHK.TRANS64.TRYWAIT P0, [R17+URZ+-0x8], R16 ;  /* 0xfffff810110075a7 */ /* 0x000066000800017f */
[----:B-1----:R-:W-:Y:S05]  /*8ba0*/  @!P0 NANOSLEEP.SYNCS 0x989680 ;  /* 0x009896800000895d */ /* 0x002fea0003900000 */
[----:B------:R-:W1:Y:S02]  /*8bb0*/  @!P0 SYNCS.PHASECHK.TRANS64 P0, [R17+URZ+-0x8], R16 ;  /* 0xfffff810110085a7 */ /* 0x000e64000800007f */
[----:B-1----:R-:W-:Y:S05]  /*8bc0*/  @!P0 BRA `(.L_x_20) ;  /* 0xfffffffc00ec8947 */ /* 0x002fea000383ffff */
[----:B------:R-:W-:Y:S05]  /*8bd0*/  BRA `(.L_x_184) ;  /* 0xffffff9000787947 */ /* 0x000fea000383ffff */
.L_x_25:
[----:B-1----:R-:W-:-:S04]  /*8be0*/  IMAD.U32 R17, RZ, RZ, UR6 ;  /* 0x00000006ff117e24 */ /* 0x002fc8000f8e00ff */
[----:B------:R1:W4:Y:S03]  /*8bf0*/  SYNCS.PHASECHK.TRANS64.TRYWAIT P0, [R17+URZ], R16 ;  /* 0x00000010110075a7 */ /* 0x000326000800017f */
[----:B----4-:R-:W-:Y:S05]  /*8c00*/  @!P0 NANOSLEEP.SYNCS 0x989680 ;  /* 0x009896800000895d */ /* 0x010fea0003900000 */
[----:B------:R-:W4:Y:S02]  /*8c10*/  @!P0 SYNCS.PHASECHK.TRANS64 P0, [R17+URZ], R16 ;  /* 0x00000010110085a7 */ /* 0x000f24000800007f */
[----:B----4-:R-:W-:Y:S05]  /*8c20*/  @!P0 BRA `(.L_x_25) ;  /* 0xfffffffc00ec8947 */ /* 0x010fea000383ffff */
[----:B------:R-:W-:Y:S05]  /*8c30*/  BRA `(.L_x_24) ;  /* 0xffffff9400207947 */ /* 0x000fea000383ffff */
.L_x_31:
[----:B-1----:R-:W-:-:S04]  /*8c40*/  IMAD.U32 R19, RZ, RZ, UR9 ;  /* 0x00000009ff137e24 */ /* 0x002fc8000f8e00ff */
[----:B------:R1:W4:Y:S03]  /*8c50*/  SYNCS.PHASECHK.TRANS64.TRYWAIT P0, [R19+URZ], R18 ;  /* 0x00000012130075a7 */ /* 0x000326000800017f */
[----:B----4-:R-:W-:Y:S05]  /*8c60*/  @!P0 NANOSLEEP.SYNCS 0x989680 ;  /* 0x009896800000895d */ /* 0x010fea0003900000 */
[----:B------:R-:W4:Y:S02]  /*8c70*/  @!P0 SYNCS.PHASECHK.TRANS64 P0, [R19+URZ], R18 ;  /* 0x00000012130085a7 */ /* 0x000f24000800007f */
[----:B----4-:R-:W-:Y:S05]  /*8c80*/  @!P0 BRA `(.L_x_31) ;  /* 0xfffffffc00ec8947 */ /* 0x010fea000383ffff */
[----:B------:R-:W-:Y:S05]  /*8c90*/  BRA `(.L_x_30) ;  /* 0xffffff9800607947 */ /* 0x000fea000383ffff */
.L_x_39:
[----:B0-----:R-:W-:-:S04]  /*8ca0*/  IMAD.U32 R17, RZ, RZ, UR15 ;  /* 0x0000000fff117e24 */ /* 0x001fc8000f8e00ff */
[----:B------:R0:W1:Y:S03]  /*8cb0*/  SYNCS.PHASECHK.TRANS64.TRYWAIT P0, [R17+URZ+0x8], R16 ;  /* 0x00000810110075a7 */ /* 0x000066000800017f */
[----:B-1----:R-:W-:Y:S05]  /*8cc0*/  @!P0 NANOSLEEP.SYNCS 0x989680 ;  /* 0x009896800000895d */ /* 0x002fea0003900000 */
[----:B------:R-:W1:Y:S02]  /*8cd0*/  @!P0 SYNCS.PHASECHK.TRANS64 P0, [R17+URZ+0x8], R16 ;  /* 0x00000810110085a7 */ /* 0x000e64000800007f */
[----:B-1----:R-:W-:Y:S05]  /*8ce0*/  @!P0 BRA `(.L_x_39) ;  /* 0xfffffffc00ec8947 */ /* 0x002fea000383ffff */
[----:B------:R-:W-:Y:S05]  /*8cf0*/  BRA `(.L_x_185) ;  /* 0xffffffa000987947 */ /* 0x000fea000383ffff */
.L_x_112:
[----:B------:R-:W-:Y:S01]  /*8d00*/  BSSY B1, `(.L_x_186) ;  /* 0x0000006000017945 */ /* 0x000fe20003800000 */
[----:B------:R-:W-:-:S07]  /*8d10*/  IMAD.MOV.U32 R10, RZ, RZ, -0x1 ;  /* 0xffffffffff0a7424 */ /* 0x000fce00078e00ff */
[----:B------:R-:W-:Y:S05]  /*8d20*/  WARPSYNC.COLLECTIVE R10, `(.L_x_187) ;  /* 0x000000000a0c7348 */ /* 0x000fea0003c00000 */
[----:B------:R-:W-:Y:S02]  /*8d30*/  ELECT P1, UR62, PT ;  /* 0x00000000003e782f */ /* 0x000fe40003820000 */
[----:B------:R-:W-:Y:S01]  /*8d40*/  MOV R10, UR62 ;  /* 0x0000003e000a7c02 */ /* 0x000fe20008000f00 */
[----:B------:R-:W-:Y:S10]  /*8d50*/  ENDCOLLECTIVE ;  /* 0x000000000000791b */ /* 0x000ff40003800000 */
.L_x_187:
[----:B------:R-:W-:Y:S05]  /*8d60*/  BSYNC B1 ;  /* 0x0000000000017941 */ /* 0x000fea0003800000 */
.L_x_186:
[----:B------:R-:W-:Y:S05]  /*8d70*/  BRA `(.L_x_188) ;  /* 0xffffffd000a87947 */ /* 0x000fea000383ffff */
.L_x_115:
[----:B-1----:R1:W2:Y:S02]  /*8d80*/  SYNCS.PHASECHK.TRANS64.TRYWAIT P1, [R19+URZ+0x1c0], R10 ;  /* 0x0001c00a130075a7 */ /* 0x0022a4000802017f */
[----:B--2---:R-:W-:Y:S05]  /*8d90*/  @!P1 NANOSLEEP.SYNCS 0x989680 ;  /* 0x009896800000995d */ /* 0x004fea0003900000 */
[----:B------:R-:W2:Y:S02]  /*8da0*/  @!P1 SYNCS.PHASECHK.TRANS64 P1, [R19+URZ+0x1c0], R10 ;  /* 0x0001c00a130095a7 */ /* 0x000ea4000802007f */
[----:B--2---:R-:W-:Y:S05]  /*8db0*/  @!P1 BRA `(.L_x_115) ;  /* 0xfffffffc00f09947 */ /* 0x004fea000383ffff */
[----:B------:R-:W-:Y:S05]  /*8dc0*/  BRA `(.L_x_189) ;  /* 0xffffffd000e07947 */ /* 0x000fea000383ffff */
.L_x_124:
[----:B------:R-:W-:Y:S01]  /*8dd0*/  BSSY B0, `(.L_x_190) ;  /* 0x0000006000007945 */ /* 0x000fe20003800000 */
[----:B------:R-:W-:-:S07]  /*8de0*/  IMAD.MOV.U32 R10, RZ, RZ, -0x1 ;  /* 0xffffffffff0a7424 */ /* 0x000fce00078e00ff */
[----:B------:R-:W-:Y:S05]  /*8df0*/  WARPSYNC.COLLECTIVE R10, `(.L_x_191) ;  /* 0x000000000a0c7348 */ /* 0x000fea0003c00000 */
[----:B------:R-:W-:Y:S02]  /*8e00*/  ELECT P1, UR62, PT ;  /* 0x00000000003e782f */ /* 0x000fe40003820000 */
[----:B------:R-:W-:Y:S01]  /*8e10*/  MOV R10, UR62 ;  /* 0x0000003e000a7c02 */ /* 0x000fe20008000f00 */
[----:B------:R-:W-:Y:S10]  /*8e20*/  ENDCOLLECTIVE ;  /* 0x000000000000791b */ /* 0x000ff40003800000 */
.L_x_191:
[----:B------:R-:W-:Y:S05]  /*8e30*/  BSYNC B0 ;  /* 0x0000000000007941 */ /* 0x000fea0003800000 */
.L_x_190:
[----:B------:R-:W-:Y:S01]  /*8e40*/  PLOP3.LUT P0, PT, P1, PT, PT, 0x80, 0x0 ;  /* 0x000000000000781c */ /* 0x000fe20000f0f070 */
[----:B------:R-:W-:-:S12]  /*8e50*/  BRA `(.L_x_192) ;  /* 0xffffffdc00447947 */ /* 0x000fd8000383ffff */
.L_x_128:
[----:B0-----:R0:W1:Y:S02]  /*8e60*/  SYNCS.PHASECHK.TRANS64.TRYWAIT P0, [R5+URZ], R2 ;  /* 0x00000002050075a7 */ /* 0x001064000800017f */
[----:B-1----:R-:W-:Y:S05]  /*8e70*/  @!P0 NANOSLEEP.SYNCS 0x989680 ;  /* 0x009896800000895d */ /* 0x002fea0003900000 */
[----:B------:R-:W1:Y:S02]  /*8e80*/  @!P0 SYNCS.PHASECHK.TRANS64 P0, [R5+URZ], R2 ;  /* 0x00000002050085a7 */ /* 0x000e64000800007f */
[----:B-1----:R-:W-:Y:S05]  /*8e90*/  @!P0 BRA `(.L_x_128) ;  /* 0xfffffffc00f08947 */ /* 0x002fea000383ffff */
[----:B------:R-:W-:Y:S05]  /*8ea0*/  BRA `(.L_x_193) ;  /* 0xffffffdc00847947 */ /* 0x000fea000383ffff */
.L_x_129:
[----:B0-----:R0:W1:Y:S02]  /*8eb0*/  SYNCS.PHASECHK.TRANS64.TRYWAIT P0, [R7+URZ], R4 ;  /* 0x00000004070075a7 */ /* 0x001064000800017f */
[----:B-1----:R-:W-:Y:S05]  /*8ec0*/  @!P0 NANOSLEEP.SYNCS 0x989680 ;  /* 0x009896800000895d */ /* 0x002fea0003900000 */
[----:B------:R-:W1:Y:S02]  /*8ed0*/  @!P0 SYNCS.PHASECHK.TRANS64 P0, [R7+URZ], R4 ;  /* 0x00000004070085a7 */ /* 0x000e64000800007f */
[----:B-1----:R-:W-:Y:S05]  /*8ee0*/  @!P0 BRA `(.L_x_129) ;  /* 0xfffffffc00f08947 */ /* 0x002fea000383ffff */
[----:B------:R-:W-:Y:S05]  /*8ef0*/  BRA `(.L_x_194) ;  /* 0xffffffdc00947947 */ /* 0x000fea000383ffff */
.L_x_130:
[----:B0-----:R0:W1:Y:S02]  /*8f00*/  SYNCS.PHASECHK.TRANS64.TRYWAIT P0, [R6+URZ], R5 ;  /* 0x00000005060075a7 */ /* 0x001064000800017f */
[----:B-1----:R-:W-:Y:S05]  /*8f10*/  @!P0 NANOSLEEP.SYNCS 0x989680 ;  /* 0x009896800000895d */ /* 0x002fea0003900000 */
[----:B------:R-:W1:Y:S02]  /*8f20*/  @!P0 SYNCS.PHASECHK.TRANS64 P0, [R6+URZ], R5 ;  /* 0x00000005060085a7 */ /* 0x000e64000800007f */
[----:B-1----:R-:W-:Y:S05]  /*8f30*/  @!P0 BRA `(.L_x_130) ;  /* 0xfffffffc00f08947 */ /* 0x002fea000383ffff */
[----:B------:R-:W-:Y:S05]  /*8f40*/  BRA `(.L_x_195) ;  /* 0xffffffdc00a47947 */ /* 0x000fea000383ffff */
.L_x_131:
[----:B0-----:R0:W1:Y:S02]  /*8f50*/  SYNCS.PHASECHK.TRANS64.TRYWAIT P0, [R7+URZ], R4 ;  /* 0x00000004070075a7 */ /* 0x001064000800017f */
[----:B-1----:R-:W-:Y:S05]  /*8f60*/  @!P0 NANOSLEEP.SYNCS 0x989680 ;  /* 0x009896800000895d */ /* 0x002fea0003900000 */
[----:B------:R-:W1:Y:S02]  /*8f70*/  @!P0 SYNCS.PHASECHK.TRANS64 P0, [R7+URZ], R4 ;  /* 0x00000004070085a7 */ /* 0x000e64000800007f */
[----:B-1----:R-:W-:Y:S05]  /*8f80*/  @!P0 BRA `(.L_x_131) ;  /* 0xfffffffc00f08947 */ /* 0x002fea000383ffff */
[----:B------:R-:W-:Y:S05]  /*8f90*/  BRA `(.L_x_196) ;  /* 0xffffffdc00b47947 */ /* 0x000fea000383ffff */
.L_x_132:
[----:B0-----:R0:W1:Y:S02]  /*8fa0*/  SYNCS.PHASECHK.TRANS64.TRYWAIT P0, [R6+URZ], R5 ;  /* 0x00000005060075a7 */ /* 0x001064000800017f */
[----:B-1----:R-:W-:Y:S05]  /*8fb0*/  @!P0 NANOSLEEP.SYNCS 0x989680 ;  /* 0x009896800000895d */ /* 0x002fea0003900000 */
[----:B------:R-:W1:Y:S02]  /*8fc0*/  @!P0 SYNCS.PHASECHK.TRANS64 P0, [R6+URZ], R5 ;  /* 0x00000005060085a7 */ /* 0x000e64000800007f */
[----:B-1----:R-:W-:Y:S05]  /*8fd0*/  @!P0 BRA `(.L_x_132) ;  /* 0xfffffffc00f08947 */ /* 0x002fea000383ffff */
[----:B------:R-:W-:Y:S05]  /*8fe0*/  BRA `(.L_x_197) ;  /* 0xffffffdc00c47947 */ /* 0x000fea000383ffff */
.L_x_133:
[----:B0-----:R0:W1:Y:S02]  /*8ff0*/  SYNCS.PHASECHK.TRANS64.TRYWAIT P0, [R7+URZ], R4 ;  /* 0x00000004070075a7 */ /* 0x001064000800017f */
[----:B-1----:R-:W-:Y:S05]  /*9000*/  @!P0 NANOSLEEP.SYNCS 0x989680 ;  /* 0x009896800000895d */ /* 0x002fea0003900000 */
[----:B------:R-:W1:Y:S02]  /*9010*/  @!P0 SYNCS.PHASECHK.TRANS64 P0, [R7+URZ], R4 ;  /* 0x00000004070085a7 */ /* 0x000e64000800007f */
[----:B-1----:R-:W-:Y:S05]  /*9020*/  @!P0 BRA `(.L_x_133) ;  /* 0xfffffffc00f08947 */ /* 0x002fea000383ffff */
[----:B------:R-:W-:Y:S05]  /*9030*/  BRA `(.L_x_198) ;  /* 0xffffffdc00d47947 */ /* 0x000fea000383ffff */
.L_x_134:
[----:B0-----:R0:W1:Y:S02]  /*9040*/  SYNCS.PHASECHK.TRANS64.TRYWAIT P0, [R6+URZ], R5 ;  /* 0x00000005060075a7 */ /* 0x001064000800017f */
[----:B-1----:R-:W-:Y:S05]  /*9050*/  @!P0 NANOSLEEP.SYNCS 0x989680 ;  /* 0x009896800000895d */ /* 0x002fea0003900000 */
[----:B------:R-:W1:Y:S02]  /*9060*/  @!P0 SYNCS.PHASECHK.TRANS64 P0, [R6+URZ], R5 ;  /* 0x00000005060085a7 */ /* 0x000e64000800007f */
[----:B-1----:R-:W-:Y:S05]  /*9070*/  @!P0 BRA `(.L_x_134) ;  /* 0xfffffffc00f08947 */ /* 0x002fea000383ffff */
[----:B------:R-:W-:Y:S05]  /*9080*/  BRA `(.L_x_199) ;  /* 0xffffffdc00e47947 */ /* 0x000fea000383ffff */
.L_x_135:
[----:B0-----:R0:W1:Y:S02]  /*9090*/  SYNCS.PHASECHK.TRANS64.TRYWAIT P0, [R7+URZ], R4 ;  /* 0x00000004070075a7 */ /* 0x001064000800017f */
[----:B-1----:R-:W-:Y:S05]  /*90a0*/  @!P0 NANOSLEEP.SYNCS 0x989680 ;  /* 0x009896800000895d */ /* 0x002fea0003900000 */
[----:B------:R-:W1:Y:S02]  /*90b0*/  @!P0 SYNCS.PHASECHK.TRANS64 P0, [R7+URZ], R4 ;  /* 0x00000004070085a7 */ /* 0x000e64000800007f */
[----:B-1----:R-:W-:Y:S05]  /*90c0*/  @!P0 BRA `(.L_x_135) ;  /* 0xfffffffc00f08947 */ /* 0x002fea000383ffff */
[----:B------:R-:W-:Y:S05]  /*90d0*/  BRA `(.L_x_200) ;  /* 0xffffffdc00f47947 */ /* 0x000fea000383ffff */
.L_x_136:
[----:B0-----:R0:W1:Y:S02]  /*90e0*/  SYNCS.PHASECHK.TRANS64.TRYWAIT P0, [R6+URZ], R5 ;  /* 0x00000005060075a7 */ /* 0x001064000800017f */
[----:B-1----:R-:W-:Y:S05]  /*90f0*/  @!P0 NANOSLEEP.SYNCS 0x989680 ;  /* 0x009896800000895d */ /* 0x002fea0003900000 */
[----:B------:R-:W1:Y:S02]  /*9100*/  @!P0 SYNCS.PHASECHK.TRANS64 P0, [R6+URZ], R5 ;  /* 0x00000005060085a7 */ /* 0x000e64000800007f */
[----:B-1----:R-:W-:Y:S05]  /*9110*/  @!P0 BRA `(.L_x_136) ;  /* 0xfffffffc00f08947 */ /* 0x002fea000383ffff */
[----:B------:R-:W-:Y:S05]  /*9120*/  BRA `(.L_x_201) ;  /* 0xffffffe000047947 */ /* 0x000fea000383ffff */
.L_x_137:
[----:B0-----:R0:W1:Y:S02]  /*9130*/  SYNCS.PHASECHK.TRANS64.TRYWAIT P0, [R7+URZ], R4 ;  /* 0x00000004070075a7 */ /* 0x001064000800017f */
[----:B-1----:R-:W-:Y:S05]  /*9140*/  @!P0 NANOSLEEP.SYNCS 0x989680 ;  /* 0x009896800000895d */ /* 0x002fea0003900000 */
[----:B------:R-:W1:Y:S02]  /*9150*/  @!P0 SYNCS.PHASECHK.TRANS64 P0, [R7+URZ], R4 ;  /* 0x00000004070085a7 */ /* 0x000e64000800007f */
[----:B-1----:R-:W-:Y:S05]  /*9160*/  @!P0 BRA `(.L_x_137) ;  /* 0xfffffffc00f08947 */ /* 0x002fea000383ffff */
[----:B------:R-:W-:Y:S05]  /*9170*/  BRA `(.L_x_202) ;  /* 0xffffffe000147947 */ /* 0x000fea000383ffff */
.L_x_138:
[----:B0-----:R0:W1:Y:S02]  /*9180*/  SYNCS.PHASECHK.TRANS64.TRYWAIT P0, [R6+URZ], R5 ;  /* 0x00000005060075a7 */ /* 0x001064000800017f */
[----:B-1----:R-:W-:Y:S05]  /*9190*/  @!P0 NANOSLEEP.SYNCS 0x989680 ;  /* 0x009896800000895d */ /* 0x002fea0003900000 */
[----:B------:R-:W1:Y:S02]  /*91a0*/  @!P0 SYNCS.PHASECHK.TRANS64 P0, [R6+URZ], R5 ;  /* 0x00000005060085a7 */ /* 0x000e64000800007f */
[----:B-1----:R-:W-:Y:S05]  /*91b0*/  @!P0 BRA `(.L_x_138) ;  /* 0xfffffffc00f08947 */ /* 0x002fea000383ffff */
[----:B------:R-:W-:Y:S05]  /*91c0*/  BRA `(.L_x_203) ;  /* 0xffffffe000247947 */ /* 0x000fea000383ffff */
.L_x_139:
[----:B0-----:R0:W1:Y:S02]  /*91d0*/  SYNCS.PHASECHK.TRANS64.TRYWAIT P0, [R7+URZ], R4 ;  /* 0x00000004070075a7 */ /* 0x001064000800017f */
[----:B-1----:R-:W-:Y:S05]  /*91e0*/  @!P0 NANOSLEEP.SYNCS 0x989680 ;  /* 0x009896800000895d */ /* 0x002fea0003900000 */
[----:B------:R-:W1:Y:S02]  /*91f0*/  @!P0 SYNCS.PHASECHK.TRANS64 P0, [R7+URZ], R4 ;  /* 0x00000004070085a7 */ /* 0x000e64000800007f */
[----:B-1----:R-:W-:Y:S05]  /*9200*/  @!P0 BRA `(.L_x_139) ;  /* 0xfffffffc00f08947 */ /* 0x002fea000383ffff */
[----:B------:R-:W-:Y:S05]  /*9210*/  BRA `(.L_x_204) ;  /* 0xffffffe000347947 */ /* 0x000fea000383ffff */
.L_x_140:
[----:B0-----:R0:W1:Y:S02]  /*9220*/  SYNCS.PHASECHK.TRANS64.TRYWAIT P0, [R6+URZ], R5 ;  /* 0x00000005060075a7 */ /* 0x001064000800017f */
[----:B-1----:R-:W-:Y:S05]  /*9230*/  @!P0 NANOSLEEP.SYNCS 0x989680 ;  /* 0x009896800000895d */ /* 0x002fea0003900000 */
[----:B------:R-:W1:Y:S02]  /*9240*/  @!P0 SYNCS.PHASECHK.TRANS64 P0, [R6+URZ], R5 ;  /* 0x00000005060085a7 */ /* 0x000e64000800007f */
[----:B-1----:R-:W-:Y:S05]  /*9250*/  @!P0 BRA `(.L_x_140) ;  /* 0xfffffffc00f08947 */ /* 0x002fea000383ffff */
[----:B------:R-:W-:Y:S05]  /*9260*/  BRA `(.L_x_205) ;  /* 0xffffffe000447947 */ /* 0x000fea000383ffff */
.L_x_141:
[----:B0-----:R0:W1:Y:S02]  /*9270*/  SYNCS.PHASECHK.TRANS64.TRYWAIT P0, [R7+URZ], R4 ;  /* 0x00000004070075a7 */ /* 0x001064000800017f */
[----:B-1----:R-:W-:Y:S05]  /*9280*/  @!P0 NANOSLEEP.SYNCS 0x989680 ;  /* 0x009896800000895d */ /* 0x002fea0003900000 */
[----:B------:R-:W1:Y:S02]  /*9290*/  @!P0 SYNCS.PHASECHK.TRANS64 P0, [R7+URZ], R4 ;  /* 0x00000004070085a7 */ /* 0x000e64000800007f */
[----:B-1----:R-:W-:Y:S05]  /*92a0*/  @!P0 BRA `(.L_x_141) ;  /* 0xfffffffc00f08947 */ /* 0x002fea000383ffff */
[----:B------:R-:W-:Y:S05]  /*92b0*/  BRA `(.L_x_206) ;  /* 0xffffffe000547947 */ /* 0x000fea000383ffff */
.L_x_142:
[----:B0-----:R0:W1:Y:S02]  /*92c0*/  SYNCS.PHASECHK.TRANS64.TRYWAIT P0, [R6+URZ], R5 ;  /* 0x00000005060075a7 */ /* 0x001064000800017f */
[----:B-1----:R-:W-:Y:S05]  /*92d0*/  @!P0 NANOSLEEP.SYNCS 0x989680 ;  /* 0x009896800000895d */ /* 0x002fea0003900000 */
[----:B------:R-:W1:Y:S02]  /*92e0*/  @!P0 SYNCS.PHASECHK.TRANS64 P0, [R6+URZ], R5 ;  /* 0x00000005060085a7 */ /* 0x000e64000800007f */
[----:B-1----:R-:W-:Y:S05]  /*92f0*/  @!P0 BRA `(.L_x_142) ;  /* 0xfffffffc00f08947 */ /* 0x002fea000383ffff */
[----:B------:R-:W-:Y:S05]  /*9300*/  BRA `(.L_x_207) ;  /* 0xffffffe000647947 */ /* 0x000fea000383ffff */
.L_x_143:
[----:B0-----:R0:W1:Y:S02]  /*9310*/  SYNCS.PHASECHK.TRANS64.TRYWAIT P0, [R7+URZ], R4 ;  /* 0x00000004070075a7 */ /* 0x001064000800017f */
[----:B-1----:R-:W-:Y:S05]  /*9320*/  @!P0 NANOSLEEP.SYNCS 0x989680 ;  /* 0x009896800000895d */ /* 0x002fea0003900000 */
[----:B------:R-:W1:Y:S02]  /*9330*/  @!P0 SYNCS.PHASECHK.TRANS64 P0, [R7+URZ], R4 ;  /* 0x00000004070085a7 */ /* 0x000e64000800007f */
[----:B-1----:R-:W-:Y:S05]  /*9340*/  @!P0 BRA `(.L_x_143) ;  /* 0xfffffffc00f08947 */ /* 0x002fea000383ffff */
[----:B------:R-:W-:Y:S05]  /*9350*/  BRA `(.L_x_208) ;  /* 0xffffffe000747947 */ /* 0x000fea000383ffff */
.L_x_144:
[----:B0-----:R0:W1:Y:S02]  /*9360*/  SYNCS.PHASECHK.TRANS64.TRYWAIT P0, [R6+URZ], R5 ;  /* 0x00000005060075a7 */ /* 0x001064000800017f */
[----:B-1----:R-:W-:Y:S05]  /*9370*/  @!P0 NANOSLEEP.SYNCS 0x989680 ;  /* 0x009896800000895d */ /* 0x002fea0003900000 */
[----:B------:R-:W1:Y:S02]  /*9380*/  @!P0 SYNCS.PHASECHK.TRANS64 P0, [R6+URZ], R5 ;  /* 0x00000005060085a7 */ /* 0x000e64000800007f */
[----:B-1----:R-:W-:Y:S05]  /*9390*/  @!P0 BRA `(.L_x_144) ;  /* 0xfffffffc00f08947 */ /* 0x002fea000383ffff */
[----:B------:R-:W-:Y:S05]  /*93a0*/  BRA `(.L_x_209) ;  /* 0xffffffe000847947 */ /* 0x000fea000383ffff */
.L_x_145:
[----:B0-----:R0:W1:Y:S02]  /*93b0*/  SYNCS.PHASECHK.TRANS64.TRYWAIT P0, [R7+URZ], R4 ;  /* 0x00000004070075a7 */ /* 0x001064000800017f */
[----:B-1----:R-:W-:Y:S05]  /*93c0*/  @!P0 NANOSLEEP.SYNCS 0x989680 ;  /* 0x009896800000895d */ /* 0x002fea0003900000 */
[----:B------:R-:W1:Y:S02]  /*93d0*/  @!P0 SYNCS.PHASECHK.TRANS64 P0, [R7+URZ], R4 ;  /* 0x00000004070085a7 */ /* 0x000e64000800007f */
[----:B-1----:R-:W-:Y:S05]  /*93e0*/  @!P0 BRA `(.L_x_145) ;  /* 0xfffffffc00f08947 */ /* 0x002fea000383ffff */
[----:B------:R-:W-:Y:S05]  /*93f0*/  BRA `(.L_x_210) ;  /* 0xffffffe000947947 */ /* 0x000fea000383ffff */
.L_x_146:
[----:B0-----:R0:W1:Y:S02]  /*9400*/  SYNCS.PHASECHK.TRANS64.TRYWAIT P0, [R6+URZ], R5 ;  /* 0x00000005060075a7 */ /* 0x001064000800017f */
[----:B-1----:R-:W-:Y:S05]  /*9410*/  @!P0 NANOSLEEP.SYNCS 0x989680 ;  /* 0x009896800000895d */ /* 0x002fea0003900000 */
[----:B------:R-:W1:Y:S02]  /*9420*/  @!P0 SYNCS.PHASECHK.TRANS64 P0, [R6+URZ], R5 ;  /* 0x00000005060085a7 */ /* 0x000e64000800007f */
[----:B-1----:R-:W-:Y:S05]  /*9430*/  @!P0 BRA `(.L_x_146) ;  /* 0xfffffffc00f08947 */ /* 0x002fea000383ffff */
[----:B------:R-:W-:Y:S05]  /*9440*/  BRA `(.L_x_211) ;  /* 0xffffffe000a47947 */ /* 0x000fea000383ffff */
.L_x_147:
[----:B0-----:R0:W1:Y:S02]  /*9450*/  SYNCS.PHASECHK.TRANS64.TRYWAIT P0, [R7+URZ], R4 ;  /* 0x00000004070075a7 */ /* 0x001064000800017f */
[----:B-1----:R-:W-:Y:S05]  /*9460*/  @!P0 NANOSLEEP.SYNCS 0x989680 ;  /* 0x009896800000895d */ /* 0x002fea0003900000 */
[----:B------:R-:W1:Y:S02]  /*9470*/  @!P0 SYNCS.PHASECHK.TRANS64 P0, [R7+URZ], R4 ;  /* 0x00000004070085a7 */ /* 0x000e64000800007f */
[----:B-1----:R-:W-:Y:S05]  /*9480*/  @!P0 BRA `(.L_x_147) ;  /* 0xfffffffc00f08947 */ /* 0x002fea000383ffff */
[----:B------:R-:W-:Y:S05]  /*9490*/  BRA `(.L_x_212) ;  /* 0xffffffe000b47947 */ /* 0x000fea000383ffff */
.L_x_148:
[----:B0-----:R0:W1:Y:S02]  /*94a0*/  SYNCS.PHASECHK.TRANS64.TRYWAIT P0, [R6+URZ], R5 ;  /* 0x00000005060075a7 */ /* 0x001064000800017f */
[----:B-1----:R-:W-:Y:S05]  /*94b0*/  @!P0 NANOSLEEP.SYNCS 0x989680 ;  /* 0x009896800000895d */ /* 0x002fea0003900000 */
[----:B------:R-:W1:Y:S02]  /*94c0*/  @!P0 SYNCS.PHASECHK.TRANS64 P0, [R6+URZ], R5 ;  /* 0x00000005060085a7 */ /* 0x000e64000800007f */
[----:B-1----:R-:W-:Y:S05]  /*94d0*/  @!P0 BRA `(.L_x_148) ;  /* 0xfffffffc00f08947 */ /* 0x002fea000383ffff */
[----:B------:R-:W-:Y:S05]  /*94e0*/  BRA `(.L_x_213) ;  /* 0xffffffe000c47947 */ /* 0x000fea000383ffff */
.L_x_149:
[----:B0-----:R0:W1:Y:S02]  /*94f0*/  SYNCS.PHASECHK.TRANS64.TRYWAIT P0, [R7+URZ], R4 ;  /* 0x00000004070075a7 */ /* 0x001064000800017f */
[----:B-1----:R-:W-:Y:S05]  /*9500*/  @!P0 NANOSLEEP.SYNCS 0x989680 ;  /* 0x009896800000895d */ /* 0x002fea0003900000 */
[----:B------:R-:W1:Y:S02]  /*9510*/  @!P0 SYNCS.PHASECHK.TRANS64 P0, [R7+URZ], R4 ;  /* 0x00000004070085a7 */ /* 0x000e64000800007f */
[----:B-1----:R-:W-:Y:S05]  /*9520*/  @!P0 BRA `(.L_x_149) ;  /* 0xfffffffc00f08947 */ /* 0x002fea000383ffff */
[----:B------:R-:W-:Y:S05]  /*9530*/  BRA `(.L_x_214) ;  /* 0xffffffe000d47947 */ /* 0x000fea000383ffff */
.L_x_150:
[----:B0-----:R0:W1:Y:S02]  /*9540*/  SYNCS.PHASECHK.TRANS64.TRYWAIT P0, [R6+URZ], R5 ;  /* 0x00000005060075a7 */ /* 0x001064000800017f */
[----:B-1----:R-:W-:Y:S05]  /*9550*/  @!P0 NANOSLEEP.SYNCS 0x989680 ;  /* 0x009896800000895d */ /* 0x002fea0003900000 */
[----:B------:R-:W1:Y:S02]  /*9560*/  @!P0 SYNCS.PHASECHK.TRANS64 P0, [R6+URZ], R5 ;  /* 0x00000005060085a7 */ /* 0x000e64000800007f */
[----:B-1----:R-:W-:Y:S05]  /*9570*/  @!P0 BRA `(.L_x_150) ;  /* 0xfffffffc00f08947 */ /* 0x002fea000383ffff */
[----:B------:R-:W-:Y:S05]  /*9580*/  BRA `(.L_x_215) ;  /* 0xffffffe000e47947 */ /* 0x000fea000383ffff */
.L_x_151:
[----:B0-----:R0:W1:Y:S02]  /*9590*/  SYNCS.PHASECHK.TRANS64.TRYWAIT P0, [R7+URZ], R4 ;  /* 0x00000004070075a7 */ /* 0x001064000800017f */
[----:B-1----:R-:W-:Y:S05]  /*95a0*/  @!P0 NANOSLEEP.SYNCS 0x989680 ;  /* 0x009896800000895d */ /* 0x002fea0003900000 */
[----:B------:R-:W1:Y:S02]  /*95b0*/  @!P0 SYNCS.PHASECHK.TRANS64 P0, [R7+URZ], R4 ;  /* 0x00000004070085a7 */ /* 0x000e64000800007f */
[----:B-1----:R-:W-:Y:S05]  /*95c0*/  @!P0 BRA `(.L_x_151) ;  /* 0xfffffffc00f08947 */ /* 0x002fea000383ffff */
[----:B------:R-:W-:Y:S05]  /*95d0*/  BRA `(.L_x_216) ;  /* 0xffffffe000f47947 */ /* 0x000fea000383ffff */
.L_x_152:
[----:B0-----:R0:W1:Y:S02]  /*95e0*/  SYNCS.PHASECHK.TRANS64.TRYWAIT P0, [R6+URZ], R5 ;  /* 0x00000005060075a7 */ /* 0x001064000800017f */
[----:B-1----:R-:W-:Y:S05]  /*95f0*/  @!P0 NANOSLEEP.SYNCS 0x989680 ;  /* 0x009896800000895d */ /* 0x002fea0003900000 */
[----:B------:R-:W1:Y:S02]  /*9600*/  @!P0 SYNCS.PHASECHK.TRANS64 P0, [R6+URZ], R5 ;  /* 0x00000005060085a7 */ /* 0x000e64000800007f */
[----:B-1----:R-:W-:Y:S05]  /*9610*/  @!P0 BRA `(.L_x_152) ;  /* 0xfffffffc00f08947 */ /* 0x002fea000383ffff */
[----:B------:R-:W-:Y:S05]  /*9620*/  BRA `(.L_x_217) ;  /* 0xffffffe400047947 */ /* 0x000fea000383ffff */
.L_x_153:
[----:B0-----:R0:W1:Y:S02]  /*9630*/  SYNCS.PHASECHK.TRANS64.TRYWAIT P0, [R7+URZ], R4 ;  /* 0x00000004070075a7 */ /* 0x001064000800017f */
[----:B-1----:R-:W-:Y:S05]  /*9640*/  @!P0 NANOSLEEP.SYNCS 0x989680 ;  /* 0x009896800000895d */ /* 0x002fea0003900000 */
[----:B------:R-:W1:Y:S02]  /*9650*/  @!P0 SYNCS.PHASECHK.TRANS64 P0, [R7+URZ], R4 ;  /* 0x00000004070085a7 */ /* 0x000e64000800007f */
[----:B-1----:R-:W-:Y:S05]  /*9660*/  @!P0 BRA `(.L_x_153) ;  /* 0xfffffffc00f08947 */ /* 0x002fea000383ffff */
[----:B------:R-:W-:Y:S05]  /*9670*/  BRA `(.L_x_218) ;  /* 0xffffffe400147947 */ /* 0x000fea000383ffff */
.L_x_154:
[----:B0-----:R0:W1:Y:S02]  /*9680*/  SYNCS.PHASECHK.TRANS64.TRYWAIT P0, [R6+URZ], R5 ;  /* 0x00000005060075a7 */ /* 0x001064000800017f */
[----:B-1----:R-:W-:Y:S05]  /*9690*/  @!P0 NANOSLEEP.SYNCS 0x989680 ;  /* 0x009896800000895d */ /* 0x002fea0003900000 */
[----:B------:R-:W1:Y:S02]  /*96a0*/  @!P0 SYNCS.PHASECHK.TRANS64 P0, [R6+URZ], R5 ;  /* 0x00000005060085a7 */ /* 0x000e64000800007f */
[----:B-1----:R-:W-:Y:S05]  /*96b0*/  @!P0 BRA `(.L_x_154) ;  /* 0xfffffffc00f08947 */ /* 0x002fea000383ffff */
[----:B------:R-:W-:Y:S05]  /*96c0*/  BRA `(.L_x_219) ;  /* 0xffffffe400247947 */ /* 0x000fea000383ffff */
.L_x_155:
[----:B0-----:R0:W1:Y:S02]  /*96d0*/  SYNCS.PHASECHK.TRANS64.TRYWAIT P0, [R7+URZ], R4 ;  /* 0x00000004070075a7 */ /* 0x001064000800017f */
[----:B-1----:R-:W-:Y:S05]  /*96e0*/  @!P0 NANOSLEEP.SYNCS 0x989680 ;  /* 0x009896800000895d */ /* 0x002fea0003900000 */
[----:B------:R-:W1:Y:S02]  /*96f0*/  @!P0 SYNCS.PHASECHK.TRANS64 P0, [R7+URZ], R4 ;  /* 0x00000004070085a7 */ /* 0x000e64000800007f */
[----:B-1----:R-:W-:Y:S05]  /*9700*/  @!P0 BRA `(.L_x_155) ;  /* 0xfffffffc00f08947 */ /* 0x002fea000383ffff */
[----:B------:R-:W-:Y:S05]  /*9710*/  BRA `(.L_x_220) ;  /* 0xffffffe400347947 */ /* 0x000fea000383ffff */
.L_x_156:
[----:B0-----:R0:W1:Y:S02]  /*9720*/  SYNCS.PHASECHK.TRANS64.TRYWAIT P0, [R6+URZ], R5 ;  /* 0x00000005060075a7 */ /* 0x001064000800017f */
[----:B-1----:R-:W-:Y:S05]  /*9730*/  @!P0 NANOSLEEP.SYNCS 0x989680 ;  /* 0x009896800000895d */ /* 0x002fea0003900000 */
[----:B------:R-:W1:Y:S02]  /*9740*/  @!P0 SYNCS.PHASECHK.TRANS64 P0, [R6+URZ], R5 ;  /* 0x00000005060085a7 */ /* 0x000e64000800007f */
[----:B-1----:R-:W-:Y:S05]  /*9750*/  @!P0 BRA `(.L_x_156) ;  /* 0xfffffffc00f08947 */ /* 0x002fea000383ffff */
[----:B------:R-:W-:Y:S05]  /*9760*/  BRA `(.L_x_221) ;  /* 0xffffffe400447947 */ /* 0x000fea000383ffff */
.L_x_157:
[----:B0-----:R0:W1:Y:S02]  /*9770*/  SYNCS.PHASECHK.TRANS64.TRYWAIT P0, [R7+URZ], R4 ;  /* 0x00000004070075a7 */ /* 0x001064000800017f */
[----:B-1----:R-:W-:Y:S05]  /*9780*/  @!P0 NANOSLEEP.SYNCS 0x989680 ;  /* 0x009896800000895d */ /* 0x002fea0003900000 */
[----:B------:R-:W1:Y:S02]  /*9790*/  @!P0 SYNCS.PHASECHK.TRANS64 P0, [R7+URZ], R4 ;  /* 0x00000004070085a7 */ /* 0x000e64000800007f */
[----:B-1----:R-:W-:Y:S05]  /*97a0*/  @!P0 BRA `(.L_x_157) ;  /* 0xfffffffc00f08947 */ /* 0x002fea000383ffff */
[----:B------:R-:W-:Y:S05]  /*97b0*/  BRA `(.L_x_222) ;  /* 0xffffffe400547947 */ /* 0x000fea000383ffff */
.L_x_158:
[----:B0-----:R0:W1:Y:S02]  /*97c0*/  SYNCS.PHASECHK.TRANS64.TRYWAIT P0, [R6+URZ], R5 ;  /* 0x00000005060075a7 */ /* 0x001064000800017f */
[----:B-1----:R-:W-:Y:S05]  /*97d0*/  @!P0 NANOSLEEP.SYNCS 0x989680 ;  /* 0x009896800000895d */ /* 0x002fea0003900000 */
[----:B------:R-:W1:Y:S02]  /*97e0*/  @!P0 SYNCS.PHASECHK.TRANS64 P0, [R6+URZ], R5 ;  /* 0x00000005060085a7 */ /* 0x000e64000800007f */
[----:B-1----:R-:W-:Y:S05]  /*97f0*/  @!P0 BRA `(.L_x_158) ;  /* 0xfffffffc00f08947 */ /* 0x002fea000383ffff */
[----:B------:R-:W-:Y:S05]  /*9800*/  BRA `(.L_x_223) ;  /* 0xffffffe400647947 */ /* 0x000fea000383ffff */
.L_x_159:
[----:B0-----:R0:W1:Y:S02]  /*9810*/  SYNCS.PHASECHK.TRANS64.TRYWAIT P0, [R7+URZ], R4 ;  /* 0x00000004070075a7 */ /* 0x001064000800017f */
[----:B-1----:R-:W-:Y:S05]  /*9820*/  @!P0 NANOSLEEP.SYNCS 0x989680 ;  /* 0x009896800000895d */ /* 0x002fea0003900000 */
[----:B------:R-:W1:Y:S02]  /*9830*/  @!P0 SYNCS.PHASECHK.TRANS64 P0, [R7+URZ], R4 ;  /* 0x00000004070085a7 */ /* 0x000e64000800007f */
[----:B-1----:R-:W-:Y:S05]  /*9840*/  @!P0 BRA `(.L_x_159) ;  /* 0xfffffffc00f08947 */ /* 0x002fea000383ffff */
[----:B------:R-:W-:Y:S05]  /*9850*/  BRA `(.L_x_224) ;  /* 0xffffffe400747947 */ /* 0x000fea000383ffff */
.L_x_160:
[----:B0-----:R0:W1:Y:S02]  /*9860*/  SYNCS.PHASECHK.TRANS64.TRYWAIT P0, [R6+URZ], R5 ;  /* 0x00000005060075a7 */ /* 0x001064000800017f */
[----:B-1----:R-:W-:Y:S05]  /*9870*/  @!P0 NANOSLEEP.SYNCS 0x989680 ;  /* 0x009896800000895d */ /* 0x002fea0003900000 */
[----:B------:R-:W1:Y:S02]  /*9880*/  @!P0 SYNCS.PHASECHK.TRANS64 P0, [R6+URZ], R5 ;  /* 0x00000005060085a7 */ /* 0x000e64000800007f */
[----:B-1----:R-:W-:Y:S05]  /*9890*/  @!P0 BRA `(.L_x_160) ;  /* 0xfffffffc00f08947 */ /* 0x002fea000383ffff */
[----:B------:R-:W-:Y:S05]  /*98a0*/  BRA `(.L_x_225) ;  /* 0xffffffe400847947 */ /* 0x000fea000383ffff */
.L_x_161:
[----:B0-----:R0:W1:Y:S02]  /*98b0*/  SYNCS.PHASECHK.TRANS64.TRYWAIT P0, [R7+URZ], R4 ;  /* 0x00000004070075a7 */ /* 0x001064000800017f */
[----:B-1----:R-:W-:Y:S05]  /*98c0*/  @!P0 NANOSLEEP.SYNCS 0x989680 ;  /* 0x009896800000895d */ /* 0x002fea0003900000 */
[----:B------:R-:W1:Y:S02]  /*98d0*/  @!P0 SYNCS.PHASECHK.TRANS64 P0, [R7+URZ], R4 ;  /* 0x00000004070085a7 */ /* 0x000e64000800007f */
[----:B-1----:R-:W-:Y:S05]  /*98e0*/  @!P0 BRA `(.L_x_161) ;  /* 0xfffffffc00f08947 */ /* 0x002fea000383ffff */
[----:B------:R-:W-:Y:S05]  /*98f0*/  BRA `(.L_x_226) ;  /* 0xffffffe400947947 */ /* 0x000fea000383ffff */
.L_x_162:
[----:B0-----:R0:W1:Y:S02]  /*9900*/  SYNCS.PHASECHK.TRANS64.TRYWAIT P0, [R6+URZ], R5 ;  /* 0x00000005060075a7 */ /* 0x001064000800017f */
[----:B-1----:R-:W-:Y:S05]  /*9910*/  @!P0 NANOSLEEP.SYNCS 0x989680 ;  /* 0x009896800000895d */ /* 0x002fea0003900000 */
[----:B------:R-:W1:Y:S02]  /*9920*/  @!P0 SYNCS.PHASECHK.TRANS64 P0, [R6+URZ], R5 ;  /* 0x00000005060085a7 */ /* 0x000e64000800007f */
[----:B-1----:R-:W-:Y:S05]  /*9930*/  @!P0 BRA `(.L_x_162) ;  /* 0xfffffffc00f08947 */ /* 0x002fea000383ffff */
[----:B------:R-:W-:Y:S05]  /*9940*/  BRA `(.L_x_227) ;  /* 0xffffffe400a47947 */ /* 0x000fea000383ffff */
.L_x_163:
[----:B0-----:R0:W1:Y:S02]  /*9950*/  SYNCS.PHASECHK.TRANS64.TRYWAIT P0, [R7+URZ], R4 ;  /* 0x00000004070075a7 */ /* 0x001064000800017f */
[----:B-1----:R-:W-:Y:S05]  /*9960*/  @!P0 NANOSLEEP.SYNCS 0x989680 ;  /* 0x009896800000895d */ /* 0x002fea0003900000 */
[----:B------:R-:W1:Y:S02]  /*9970*/  @!P0 SYNCS.PHASECHK.TRANS64 P0, [R7+URZ], R4 ;  /* 0x00000004070085a7 */ /* 0x000e64000800007f */
[----:B-1----:R-:W-:Y:S05]  /*9980*/  @!P0 BRA `(.L_x_163) ;  /* 0xfffffffc00f08947 */ /* 0x002fea000383ffff */
[----:B------:R-:W-:Y:S05]  /*9990*/  BRA `(.L_x_228) ;  /* 0xffffffe400b47947 */ /* 0x000fea000383ffff */
.L_x_164:
[----:B0-----:R0:W1:Y:S02]  /*99a0*/  SYNCS.PHASECHK.TRANS64.TRYWAIT P0, [R6+URZ], R5 ;  /* 0x00000005060075a7 */ /* 0x001064000800017f */
[----:B-1----:R-:W-:Y:S05]  /*99b0*/  @!P0 NANOSLEEP.SYNCS 0x989680 ;  /* 0x009896800000895d */ /* 0x002fea0003900000 */
[----:B------:R-:W1:Y:S02]  /*99c0*/  @!P0 SYNCS.PHASECHK.TRANS64 P0, [R6+URZ], R5 ;  /* 0x00000005060085a7 */ /* 0x000e64000800007f */
[----:B-1----:R-:W-:Y:S05]  /*99d0*/  @!P0 BRA `(.L_x_164) ;  /* 0xfffffffc00f08947 */ /* 0x002fea000383ffff */
[----:B------:R-:W-:Y:S05]  /*99e0*/  BRA `(.L_x_229) ;  /* 0xffffffe400c47947 */ /* 0x000fea000383ffff */
.L_x_165:
[----:B0-----:R0:W1:Y:S02]  /*99f0*/  SYNCS.PHASECHK.TRANS64.TRYWAIT P0, [R7+URZ], R4 ;  /* 0x00000004070075a7 */ /* 0x001064000800017f */
[----:B-1----:R-:W-:Y:S05]  /*9a00*/  @!P0 NANOSLEEP.SYNCS 0x989680 ;  /* 0x009896800000895d */ /* 0x002fea0003900000 */
[----:B------:R-:W1:Y:S02]  /*9a10*/  @!P0 SYNCS.PHASECHK.TRANS64 P0, [R7+URZ], R4 ;  /* 0x00000004070085a7 */ /* 0x000e64000800007f */
[----:B-1----:R-:W-:Y:S05]  /*9a20*/  @!P0 BRA `(.L_x_165) ;  /* 0xfffffffc00f08947 */ /* 0x002fea000383ffff */
[----:B------:R-:W-:Y:S05]  /*9a30*/  BRA `(.L_x_230) ;  /* 0xffffffe400d47947 */ /* 0x000fea000383ffff */
.L_x_166:
[----:B0-----:R0:W1:Y:S02]  /*9a40*/  SYNCS.PHASECHK.TRANS64.TRYWAIT P0, [R6+URZ], R5 ;  /* 0x00000005060075a7 */ /* 0x001064000800017f */
[----:B-1----:R-:W-:Y:S05]  /*9a50*/  @!P0 NANOSLEEP.SYNCS 0x989680 ;  /* 0x009896800000895d */ /* 0x002fea0003900000 */
[----:B------:R-:W1:Y:S02]  /*9a60*/  @!P0 SYNCS.PHASECHK.TRANS64 P0, [R6+URZ], R5 ;  /* 0x00000005060085a7 */ /* 0x000e64000800007f */
[----:B-1----:R-:W-:Y:S05]  /*9a70*/  @!P0 BRA `(.L_x_166) ;  /* 0xfffffffc00f08947 */ /* 0x002fea000383ffff */
[----:B------:R-:W-:Y:S05]  /*9a80*/  BRA `(.L_x_231) ;  /* 0xffffffe400e47947 */ /* 0x000fea000383ffff */
.L_x_167:
[----:B0-----:R0:W1:Y:S02]  /*9a90*/  SYNCS.PHASECHK.TRANS64.TRYWAIT P0, [R7+URZ], R4 ;  /* 0x00000004070075a7 */ /* 0x001064000800017f */
[----:B-1----:R-:W-:Y:S05]  /*9aa0*/  @!P0 NANOSLEEP.SYNCS 0x989680 ;  /* 0x009896800000895d */ /* 0x002fea0003900000 */
[----:B------:R-:W1:Y:S02]  /*9ab0*/  @!P0 SYNCS.PHASECHK.TRANS64 P0, [R7+URZ], R4 ;  /* 0x00000004070085a7 */ /* 0x000e64000800007f */
[----:B-1----:R-:W-:Y:S05]  /*9ac0*/  @!P0 BRA `(.L_x_167) ;  /* 0xfffffffc00f08947 */ /* 0x002fea000383ffff */
[----:B------:R-:W-:Y:S05]  /*9ad0*/  BRA `(.L_x_232) ;  /* 0xffffffe400f47947 */ /* 0x000fea000383ffff */
.L_x_168:
[----:B0-----:R0:W1:Y:S02]  /*9ae0*/  SYNCS.PHASECHK.TRANS64.TRYWAIT P0, [R6+URZ], R5 ;  /* 0x00000005060075a7 */ /* 0x001064000800017f */
[----:B-1----:R-:W-:Y:S05]  /*9af0*/  @!P0 NANOSLEEP.SYNCS 0x989680 ;  /* 0x009896800000895d */ /* 0x002fea0003900000 */
[----:B------:R-:W1:Y:S02]  /*9b00*/  @!P0 SYNCS.PHASECHK.TRANS64 P0, [R6+URZ], R5 ;  /* 0x00000005060085a7 */ /* 0x000e64000800007f */
[----:B-1----:R-:W-:Y:S05]  /*9b10*/  @!P0 BRA `(.L_x_168) ;  /* 0xfffffffc00f08947 */ /* 0x002fea000383ffff */
[----:B------:R-:W-:Y:S05]  /*9b20*/  BRA `(.L_x_233) ;  /* 0xffffffe800047947 */ /* 0x000fea000383ffff */
.L_x_169:
[----:B0-----:R0:W1:Y:S02]  /*9b30*/  SYNCS.PHASECHK.TRANS64.TRYWAIT P0, [R7+URZ], R4 ;  /* 0x00000004070075a7 */ /* 0x001064000800017f */
[----:B-1----:R-:W-:Y:S05]  /*9b40*/  @!P0 NANOSLEEP.SYNCS 0x989680 ;  /* 0x009896800000895d */ /* 0x002fea0003900000 */
[----:B------:R-:W1:Y:S02]  /*9b50*/  @!P0 SYNCS.PHASECHK.TRANS64 P0, [R7+URZ], R4 ;  /* 0x00000004070085a7 */ /* 0x000e64000800007f */
[----:B-1----:R-:W-:Y:S05]  /*9b60*/  @!P0 BRA `(.L_x_169) ;  /* 0xfffffffc00f08947 */ /* 0x002fea000383ffff */
[----:B------:R-:W-:Y:S05]  /*9b70*/  BRA `(.L_x_234) ;  /* 0xffffffe800147947 */ /* 0x000fea000383ffff */
.L_x_170:
[----:B0-----:R0:W1:Y:S02]  /*9b80*/  SYNCS.PHASECHK.TRANS64.TRYWAIT P0, [R6+URZ], R5 ;  /* 0x00000005060075a7 */ /* 0x001064000800017f */
[----:B-1----:R-:W-:Y:S05]  /*9b90*/  @!P0 NANOSLEEP.SYNCS 0x989680 ;  /* 0x009896800000895d */ /* 0x002fea0003900000 */
[----:B------:R-:W1:Y:S02]  /*9ba0*/  @!P0 SYNCS.PHASECHK.TRANS64 P0, [R6+URZ], R5 ;  /* 0x00000005060085a7 */ /* 0x000e64000800007f */
[----:B-1----:R-:W-:Y:S05]  /*9bb0*/  @!P0 BRA `(.L_x_170) ;  /* 0xfffffffc00f08947 */ /* 0x002fea000383ffff */
[----:B------:R-:W-:Y:S05]  /*9bc0*/  BRA `(.L_x_235) ;  /* 0xffffffe800247947 */ /* 0x000fea000383ffff */
.L_x_171:
[----:B0-----:R0:W1:Y:S02]  /*9bd0*/  SYNCS.PHASECHK.TRANS64.TRYWAIT P0, [R7+URZ], R4 ;  /* 0x00000004070075a7 */ /* 0x001064000800017f */
[----:B-1----:R-:W-:Y:S05]  /*9be0*/  @!P0 NANOSLEEP.SYNCS 0x989680 ;  /* 0x009896800000895d */ /* 0x002fea0003900000 */
[----:B------:R-:W1:Y:S02]  /*9bf0*/  @!P0 SYNCS.PHASECHK.TRANS64 P0, [R7+URZ], R4 ;  /* 0x00000004070085a7 */ /* 0x000e64000800007f */
[----:B-1----:R-:W-:Y:S05]  /*9c00*/  @!P0 BRA `(.L_x_171) ;  /* 0xfffffffc00f08947 */ /* 0x002fea000383ffff */
[----:B------:R-:W-:Y:S05]  /*9c10*/  BRA `(.L_x_236) ;  /* 0xffffffe800347947 */ /* 0x000fea000383ffff */
.L_x_172:
[----:B0-----:R0:W1:Y:S02]  /*9c20*/  SYNCS.PHASECHK.TRANS64.TRYWAIT P0, [R6+URZ], R5 ;  /* 0x00000005060075a7 */ /* 0x001064000800017f */
[----:B-1----:R-:W-:Y:S05]  /*9c30*/  @!P0 NANOSLEEP.SYNCS 0x989680 ;  /* 0x009896800000895d */ /* 0x002fea0003900000 */
[----:B------:R-:W1:Y:S02]  /*9c40*/  @!P0 SYNCS.PHASECHK.TRANS64 P0, [R6+URZ], R5 ;  /* 0x00000005060085a7 */ /* 0x000e64000800007f */
[----:B-1----:R-:W-:Y:S05]  /*9c50*/  @!P0 BRA `(.L_x_172) ;  /* 0xfffffffc00f08947 */ /* 0x002fea000383ffff */
[----:B------:R-:W-:Y:S05]  /*9c60*/  BRA `(.L_x_237) ;  /* 0xffffffe800447947 */ /* 0x000fea000383ffff */
.L_x_173:
[----:B0-----:R0:W1:Y:S02]  /*9c70*/  SYNCS.PHASECHK.TRANS64.TRYWAIT P0, [R7+URZ], R4 ;  /* 0x00000004070075a7 */ /* 0x001064000800017f */
[----:B-1----:R-:W-:Y:S05]  /*9c80*/  @!P0 NANOSLEEP.SYNCS 0x989680 ;  /* 0x009896800000895d */ /* 0x002fea0003900000 */
[----:B------:R-:W1:Y:S02]  /*9c90*/  @!P0 SYNCS.PHASECHK.TRANS64 P0, [R7+URZ], R4 ;  /* 0x00000004070085a7 */ /* 0x000e64000800007f */
[----:B-1----:R-:W-:Y:S05]  /*9ca0*/  @!P0 BRA `(.L_x_173) ;  /* 0xfffffffc00f08947 */ /* 0x002fea000383ffff */
[----:B------:R-:W-:Y:S05]  /*9cb0*/  BRA `(.L_x_238) ;  /* 0xffffffe800547947 */ /* 0x000fea000383ffff */
.L_x_174:
[----:B0-----:R0:W1:Y:S02]  /*9cc0*/  SYNCS.PHASECHK.TRANS64.TRYWAIT P0, [R6+URZ], R5 ;  /* 0x00000005060075a7 */ /* 0x001064000800017f */
[----:B-1----:R-:W-:Y:S05]  /*9cd0*/  @!P0 NANOSLEEP.SYNCS 0x989680 ;  /* 0x009896800000895d */ /* 0x002fea0003900000 */
[----:B------:R-:W1:Y:S02]  /*9ce0*/  @!P0 SYNCS.PHASECHK.TRANS64 P0, [R6+URZ], R5 ;  /* 0x00000005060085a7 */ /* 0x000e64000800007f */
[----:B-1----:R-:W-:Y:S05]  /*9cf0*/  @!P0 BRA `(.L_x_174) ;  /* 0xfffffffc00f08947 */ /* 0x002fea000383ffff */
[----:B------:R-:W-:Y:S05]  /*9d00*/  BRA `(.L_x_239) ;  /* 0xffffffe800647947 */ /* 0x000fea000383ffff */
.L_x_175:
[----:B0-----:R0:W1:Y:S02]  /*9d10*/  SYNCS.PHASECHK.TRANS64.TRYWAIT P0, [R7+URZ], R4 ;  /* 0x00000004070075a7 */ /* 0x001064000800017f */
[----:B-1----:R-:W-:Y:S05]  /*9d20*/  @!P0 NANOSLEEP.SYNCS 0x989680 ;  /* 0x009896800000895d */ /* 0x002fea0003900000 */
[----:B------:R-:W1:Y:S02]  /*9d30*/  @!P0 SYNCS.PHASECHK.TRANS64 P0, [R7+URZ], R4 ;  /* 0x00000004070085a7 */ /* 0x000e64000800007f */
[----:B-1----:R-:W-:Y:S05]  /*9d40*/  @!P0 BRA `(.L_x_175) ;  /* 0xfffffffc00f08947 */ /* 0x002fea000383ffff */
[----:B------:R-:W-:Y:S05]  /*9d50*/  BRA `(.L_x_240) ;  /* 0xffffffe800747947 */ /* 0x000fea000383ffff */
.L_x_176:
[----:B0-----:R0:W1:Y:S02]  /*9d60*/  SYNCS.PHASECHK.TRANS64.TRYWAIT P0, [R6+URZ], R5 ;  /* 0x00000005060075a7 */ /* 0x001064000800017f */
[----:B-1----:R-:W-:Y:S05]  /*9d70*/  @!P0 NANOSLEEP.SYNCS 0x989680 ;  /* 0x009896800000895d */ /* 0x002fea0003900000 */
[----:B------:R-:W1:Y:S02]  /*9d80*/  @!P0 SYNCS.PHASECHK.TRANS64 P0, [R6+URZ], R5 ;  /* 0x00000005060085a7 */ /* 0x000e64000800007f */
[----:B-1----:R-:W-:Y:S05]  /*9d90*/  @!P0 BRA `(.L_x_176) ;  /* 0xfffffffc00f08947 */ /* 0x002fea000383ffff */
[----:B------:R-:W-:Y:S05]  /*9da0*/  BRA `(.L_x_241) ;  /* 0xffffffe800847947 */ /* 0x000fea000383ffff */
.L_x_177:
[----:B0-----:R0:W1:Y:S02]  /*9db0*/  SYNCS.PHASECHK.TRANS64.TRYWAIT P0, [R7+URZ], R4 ;  /* 0x00000004070075a7 */ /* 0x001064000800017f */
[----:B-1----:R-:W-:Y:S05]  /*9dc0*/  @!P0 NANOSLEEP.SYNCS 0x989680 ;  /* 0x009896800000895d */ /* 0x002fea0003900000 */
[----:B------:R-:W1:Y:S02]  /*9dd0*/  @!P0 SYNCS.PHASECHK.TRANS64 P0, [R7+URZ], R4 ;  /* 0x00000004070085a7 */ /* 0x000e64000800007f */
[----:B-1----:R-:W-:Y:S05]  /*9de0*/  @!P0 BRA `(.L_x_177) ;  /* 0xfffffffc00f08947 */ /* 0x002fea000383ffff */
[----:B------:R-:W-:Y:S05]  /*9df0*/  BRA `(.L_x_242) ;  /* 0xffffffe800947947 */ /* 0x000fea000383ffff */
.L_x_178:
[----:B0-----:R0:W1:Y:S02]  /*9e00*/  SYNCS.PHASECHK.TRANS64.TRYWAIT P0, [R6+URZ], R5 ;  /* 0x00000005060075a7 */ /* 0x001064000800017f */
[----:B-1----:R-:W-:Y:S05]  /*9e10*/  @!P0 NANOSLEEP.SYNCS 0x989680 ;  /* 0x009896800000895d */ /* 0x002fea0003900000 */
[----:B------:R-:W1:Y:S02]  /*9e20*/  @!P0 SYNCS.PHASECHK.TRANS64 P0, [R6+URZ], R5 ;  /* 0x00000005060085a7 */ /* 0x000e64000800007f */
[----:B-1----:R-:W-:Y:S05]  /*9e30*/  @!P0 BRA `(.L_x_178) ;  /* 0xfffffffc00f08947 */ /* 0x002fea000383ffff */
[----:B------:R-:W-:Y:S05]  /*9e40*/  BRA `(.L_x_243) ;  /* 0xffffffe800a47947 */ /* 0x000fea000383ffff */
.L_x_179:
[----:B0-----:R0:W1:Y:S02]  /*9e50*/  SYNCS.PHASECHK.TRANS64.TRYWAIT P0, [R7+URZ], R4 ;  /* 0x00000004070075a7 */ /* 0x001064000800017f */
[----:B-1----:R-:W-:Y:S05]  /*9e60*/  @!P0 NANOSLEEP.SYNCS 0x989680 ;  /* 0x009896800000895d */ /* 0x002fea0003900000 */
[----:B------:R-:W1:Y:S02]  /*9e70*/  @!P0 SYNCS.PHASECHK.TRANS64 P0, [R7+URZ], R4 ;  /* 0x00000004070085a7 */ /* 0x000e64000800007f */
[----:B-1----:R-:W-:Y:S05]  /*9e80*/  @!P0 BRA `(.L_x_179) ;  /* 0xfffffffc00f08947 */ /* 0x002fea000383ffff */
[----:B------:R-:W-:Y:S05]  /*9e90*/  BRA `(.L_x_244) ;  /* 0xffffffe800b47947 */ /* 0x000fea000383ffff */
.L_x_180:
[----:B0-----:R0:W1:Y:S02]  /*9ea0*/  SYNCS.PHASECHK.TRANS64.TRYWAIT P0, [R6+URZ], R5 ;  /* 0x00000005060075a7 */ /* 0x001064000800017f */
[----:B-1----:R-:W-:Y:S05]  /*9eb0*/  @!P0 NANOSLEEP.SYNCS 0x989680 ;  /* 0x009896800000895d */ /* 0x002fea0003900000 */
[----:B------:R-:W1:Y:S02]  /*9ec0*/  @!P0 SYNCS.PHASECHK.TRANS64 P0, [R6+URZ], R5 ;  /* 0x00000005060085a7 */ /* 0x000e64000800007f */
[----:B-1----:R-:W-:Y:S05]  /*9ed0*/  @!P0 BRA `(.L_x_180) ;  /* 0xfffffffc00f08947 */ /* 0x002fea000383ffff */
[----:B------:R-:W-:Y:S05]  /*9ee0*/  BRA `(.L_x_245) ;  /* 0xffffffe800c47947 */ /* 0x000fea000383ffff */
.L_x_181:
[----:B0-----:R0:W1:Y:S02]  /*9ef0*/  SYNCS.PHASECHK.TRANS64.TRYWAIT P0, [R7+URZ], R4 ;  /* 0x00000004070075a7 */ /* 0x001064000800017f */
[----:B-1----:R-:W-:Y:S05]  /*9f00*/  @!P0 NANOSLEEP.SYNCS 0x989680 ;  /* 0x009896800000895d */ /* 0x002fea0003900000 */
[----:B------:R-:W1:Y:S02]  /*9f10*/  @!P0 SYNCS.PHASECHK.TRANS64 P0, [R7+URZ], R4 ;  /* 0x00000004070085a7 */ /* 0x000e64000800007f */
[----:B-1----:R-:W-:Y:S05]  /*9f20*/  @!P0 BRA `(.L_x_181) ;  /* 0xfffffffc00f08947 */ /* 0x002fea000383ffff */
[----:B------:R-:W-:Y:S05]  /*9f30*/  BRA `(.L_x_246) ;  /* 0xffffffe800d47947 */ /* 0x000fea000383ffff */
.L_x_182:
[----:B-1----:R1:W2:Y:S02]  /*9f40*/  SYNCS.PHASECHK.TRANS64.TRYWAIT P0, [R6+URZ], R5 ;  /* 0x00000005060075a7 */ /* 0x0022a4000800017f */
[----:B--2---:R-:W-:Y:S05]  /*9f50*/  @!P0 NANOSLEEP.SYNCS 0x989680 ;  /* 0x009896800000895d */ /* 0x004fea0003900000 */
[----:B------:R-:W2:Y:S02]  /*9f60*/  @!P0 SYNCS.PHASECHK.TRANS64 P0, [R6+URZ], R5 ;  /* 0x00000005060085a7 */ /* 0x000ea4000800007f */
[----:B--2---:R-:W-:Y:S05]  /*9f70*/  @!P0 BRA `(.L_x_182) ;  /* 0xfffffffc00f08947 */ /* 0x004fea000383ffff */
[----:B------:R-:W-:Y:S05]  /*9f80*/  BRA `(.L_x_247) ;  /* 0xffffffe800dc7947 */ /* 0x000fea000383ffff */
.L_x_248:
[----:B------:R-:W-:-:S00]  /*9f90*/  BRA `(.L_x_248) ;  /* 0xfffffffc00fc7947 */ /* 0x000fc0000383ffff */
[----:B------:R-:W-:-:S00]  /*9fa0*/  NOP ;  /* 0x0000000000007918 */ /* 0x000fc00000000000 */
        /* <DEDUP_REMOVED lines=13> */
.L_x_249:


//--------------------- .nv.shared._ZN7cutlass13device_kernelINS_4gemm6kernel13GemmUniversalIN4cute5tupleIJiiiiEEENS1_10collective13CollectiveMmaINS1_37MainloopSm90TmaGmmaWarpSpecializedFP8ILi56ENS5_IJNS4_1CILi2EEESB_NSA_ILi1EEEEEENS1_32KernelTmaWarpSpecializedPingpongEEENS5_IJNSA_ILi64EEESG_NSA_ILi32EEEEEENS_12float_e4m3_tENS5_IJlSC_lEEESJ_SK_NS4_8TiledMMAINS4_8MMA_AtomIJNS4_4SM904GMMA30MMA_64x64x32_F32E4M3E4M3_SS_TNILNSO_7ScaleInE1ELSQ_1EEEEEENS4_6LayoutINS5_IJSC_SC_SC_EEENS5_IJNSA_ILi0EEESV_SV_EEEEENS5_IJNS4_10UnderscoreESY_SY_EEEEENS4_23SM90_TMA_LOAD_MULTICASTENS4_14ComposedLayoutINS4_7SwizzleILi1ELi4ELi3EEENS4_18smem_ptr_flag_bitsILi8EEENST_INS5_IJNSA_ILi8EEESH_EEENS5_IJSH_SC_EEEEEEEvNS4_8identityES11_S1B_vS1C_EENS_8epilogue10collective6detail29Sm90TmaWarpSpecializedAdapterINS1F_15DefaultEpilogueISJ_SK_SK_NS1E_6thread17LinearCombinationISJ_Li1EffLNS1J_9ScaleType4KindE0ELNS_15FloatRoundStyleE2ESJ_EENS1_15EpilogueDefaultEEEEEvvEEEEvNT_6ParamsE --------------------------
	.section	.nv.shared._ZN7cutlass13device_kernelINS_4gemm6kernel13GemmUniversalIN4cute5tupleIJiiiiEEENS1_10collective13CollectiveMmaINS1_37MainloopSm90TmaGmmaWarpSpecializedFP8ILi56ENS5_IJNS4_1CILi2EEESB_NSA_ILi1EEEEEENS1_32KernelTmaWarpSpecializedPingpongEEENS5_IJNSA_ILi64EEESG_NSA_ILi32EEEEEENS_12float_e4m3_tENS5_IJlSC_lEEESJ_SK_NS4_8TiledMMAINS4_8MMA_AtomIJNS4_4SM904GMMA30MMA_64x64x32_F32E4M3E4M3_SS_TNILNSO_7ScaleInE1ELSQ_1EEEEEENS4_6LayoutINS5_IJSC_SC_SC_EEENS5_IJNSA_ILi0EEESV_SV_EEEEENS5_IJNS4_10UnderscoreESY_SY_EEEEENS4_23SM90_TMA_LOAD_MULTICASTENS4_14ComposedLayoutINS4_7SwizzleILi1ELi4ELi3EEENS4_18smem_ptr_flag_bitsILi8EEENST_INS5_IJNSA_ILi8EEESH_EEENS5_IJSH_SC_EEEEEEEvNS4_8identityES11_S1B_vS1C_EENS_8epilogue10collective6detail29Sm90TmaWarpSpecializedAdapterINS1F_15DefaultEpilogueISJ_SK_SK_NS1E_6thread17LinearCombinationISJ_Li1EffLNS1J_9ScaleType4KindE0ELNS_15FloatRoundStyleE2ESJ_EENS1_15EpilogueDefaultEEEEEvvEEEEvNT_6ParamsE,"aw",@nobits
	.sectionflags	@""
	.align	16
	.zero		1024


//--------------------- .nv.shared.reserved.0     --------------------------
	.section	.nv.shared.reserved.0,"aw",@nobits
	.weak		__nv_reservedSMEM_offset_0_alias
	.size		__nv_reservedSMEM_offset_0_alias, 0, 0
	.other		__nv_reservedSMEM_offset_0_alias,@"STO_CUDA_RESERVED_SHARED STV_DEFAULT"
__nv_reservedSMEM_offset_0_alias:
	.zero		0


//--------------------- .nv.global                --------------------------
	.section	.nv.global,"aw",@nobits
.nv.global:
	.type		_ZN40_INTERNAL_38b9177a_4_k_cu_7715abad_192004cute1_E,@object
	.size		_ZN40_INTERNAL_38b9177a_4_k_cu_7715abad_192004cute1_E,(_ZN40_INTERNAL_38b9177a_4_k_cu_7715abad_192004cuda3std3__45__cpo6cbeginE - _ZN40_INTERNAL_38b9177a_4_k_cu_7715abad_192004cute1_E)
_ZN40_INTERNAL_38b9177a_4_k_cu_7715abad_192004cute1_E:
	.zero		1
	.type		_ZN40_INTERNAL_38b9177a_4_k_cu_7715abad_192004cuda3std3__45__cpo6cbeginE,@object
	.size		_ZN40_INTERNAL_38b9177a_4_k_cu_7715abad_192004cuda3std3__45__cpo6cbeginE,(_ZN40_INTERNAL_38b9177a_4_k_cu_7715abad_192004cuda3std3__48in_placeE - _ZN40_INTERNAL_38b9177a_4_k_cu_7715abad_192004cuda3std3__45__cpo6cbeginE)
_ZN40_INTERNAL_38b9177a_4_k_cu_7715abad_192004cuda3std3__45__cpo6cbeginE:
	.zero		1
	.type		_ZN40_INTERNAL_38b9177a_4_k_cu_7715abad_192004cuda3std3__48in_placeE,@object
	.size		_ZN40_INTERNAL_38b9177a_4_k_cu_7715abad_192004cuda3std3__48in_placeE,(_ZN40_INTERNAL_38b9177a_4_k_cu_7715abad_192004cuda3std6ranges3__45__cpo9iter_moveE - _ZN40_INTERNAL_38b9177a_4_k_cu_7715abad_192004cuda3std3__48in_placeE)
_ZN40_INTERNAL_38b9177a_4_k_cu_7715abad_192004cuda3std3__48in_placeE:
	.zero		1
	.type		_ZN40_INTERNAL_38b9177a_4_k_cu_7715abad_192004cuda3std6ranges3__45__cpo9iter_moveE,@object
	.size		_ZN40_INTERNAL_38b9177a_4_k_cu_7715abad_192004cuda3std6ranges3__45__cpo9iter_moveE,(_ZN40_INTERNAL_38b9177a_4_k_cu_7715abad_192004cuda3std3__45__cpo5beginE - _ZN40_INTERNAL_38b9177a_4_k_cu_7715abad_192004cuda3std6ranges3__45__cpo9iter_moveE)
_ZN40_INTERNAL_38b9177a_4_k_cu_7715abad_192004cuda3std6ranges3__45__cpo9iter_moveE:
	.zero		1
	.type		_ZN40_INTERNAL_38b9177a_4_k_cu_7715abad_192004cuda3std3__45__cpo5beginE,@object
	.size		_ZN40_INTERNAL_38b9177a_4_k_cu_7715abad_192004cuda3std3__45__cpo5beginE,(_ZN40_INTERNAL_38b9177a_4_k_cu_7715abad_192004cuda3std3__442_GLOBAL__N__38b9177a_4_k_cu_7715abad_192006ignoreE - _ZN40_INTERNAL_38b9177a_4_k_cu_7715abad_192004cuda3std3__45__cpo5beginE)
_ZN40_INTERNAL_38b9177a_4_k_cu_7715abad_192004cuda3std3__45__cpo5beginE:
	.zero		1
	.type		_ZN40_INTERNAL_38b9177a_4_k_cu_7715abad_192004cuda3std3__442_GLOBAL__N__38b9177a_4_k_cu_7715abad_192006ignoreE,@object
	.size		_ZN40_INTERNAL_38b9177a_4_k_cu_7715abad_192004cuda3std3__442_GLOBAL__N__38b9177a_4_k_cu_7715abad_192006ignoreE,(_ZN40_INTERNAL_38b9177a_4_k_cu_7715abad_192004cute7productE - _ZN40_INTERNAL_38b9177a_4_k_cu_7715abad_192004cuda3std3__442_GLOBAL__N__38b9177a_4_k_cu_7715abad_192006ignoreE)
_ZN40_INTERNAL_38b9177a_4_k_cu_7715abad_192004cuda3std3__442_GLOBAL__N__38b9177a_4_k_cu_7715abad_192006ignoreE:
	.zero		1
	.type		_ZN40_INTERNAL_38b9177a_4_k_cu_7715abad_192004cute7productE,@object
	.size		_ZN40_INTERNAL_38b9177a_4_k_cu_7715abad_192004cute7productE,(_ZN40_INTERNAL_38b9177a_4_k_cu_7715abad_192004cuda3std3__45__cpo3endE - _ZN40_INTERNAL_38b9177a_4_k_cu_7715abad_192004cute7productE)
_ZN40_INTERNAL_38b9177a_4_k_cu_7715abad_192004cute7productE:
	.zero		1
	.type		_ZN40_INTERNAL_38b9177a_4_k_cu_7715abad_192004cuda3std3__45__cpo3endE,@object
	.size		_ZN40_INTERNAL_38b9177a_4_k_cu_7715abad_192004cuda3std3__45__cpo3endE,(_ZN40_INTERNAL_38b9177a_4_k_cu_7715abad_192004cuda3std3__419piecewise_constructE - _ZN40_INTERNAL_38b9177a_4_k_cu_7715abad_192004cuda3std3__45__cpo3endE)
_ZN40_INTERNAL_38b9177a_4_k_cu_7715abad_192004cuda3std3__45__cpo3endE:
	.zero		1
	.type		_ZN40_INTERNAL_38b9177a_4_k_cu_7715abad_192004cuda3std3__419piecewise_constructE,@object
	.size		_ZN40_INTERNAL_38b9177a_4_k_cu_7715abad_192004cuda3std3__419piecewise_constructE,(_ZN40_INTERNAL_38b9177a_4_k_cu_7715abad_192004cuda3std3__45__cpo4cendE - _ZN40_INTERNAL_38b9177a_4_k_cu_7715abad_192004cuda3std3__419piecewise_constructE)
_ZN40_INTERNAL_38b9177a_4_k_cu_7715abad_192004cuda3std3__419piecewise_constructE:
	.zero		1
	.type		_ZN40_INTERNAL_38b9177a_4_k_cu_7715abad_192004cuda3std3__45__cpo4cendE,@object
	.size		_ZN40_INTERNAL_38b9177a_4_k_cu_7715abad_192004cuda3std3__45__cpo4cendE,(_ZN40_INTERNAL_38b9177a_4_k_cu_7715abad_192004cuda3std6ranges3__45__cpo4swapE - _ZN40_INTERNAL_38b9177a_4_k_cu_7715abad_192004cuda3std3__45__cpo4cendE)
_ZN40_INTERNAL_38b9177a_4_k_cu_7715abad_192004cuda3std3__45__cpo4cendE:
	.zero		1
	.type		_ZN40_INTERNAL_38b9177a_4_k_cu_7715abad_192004cuda3std6ranges3__45__cpo4swapE,@object
	.size		_ZN40_INTERNAL_38b9177a_4_k_cu_7715abad_192004cuda3std6ranges3__45__cpo4swapE,(.L_7 - _ZN40_INTERNAL_38b9177a_4_k_cu_7715abad_192004cuda3std6ranges3__45__cpo4swapE)
_ZN40_INTERNAL_38b9177a_4_k_cu_7715abad_192004cuda3std6ranges3__45__cpo4swapE:
	.zero		1
.L_7:


//--------------------- .nv.constant0._ZN7cutlass13device_kernelINS_4gemm6kernel13GemmUniversalIN4cute5tupleIJiiiiEEENS1_10collective13CollectiveMmaINS1_37MainloopSm90TmaGmmaWarpSpecializedFP8ILi56ENS5_IJNS4_1CILi2EEESB_NSA_ILi1EEEEEENS1_32KernelTmaWarpSpecializedPingpongEEENS5_IJNSA_ILi64EEESG_NSA_ILi32EEEEEENS_12float_e4m3_tENS5_IJlSC_lEEESJ_SK_NS4_8TiledMMAINS4_8MMA_AtomIJNS4_4SM904GMMA30MMA_64x64x32_F32E4M3E4M3_SS_TNILNSO_7ScaleInE1ELSQ_1EEEEEENS4_6LayoutINS5_IJSC_SC_SC_EEENS5_IJNSA_ILi0EEESV_SV_EEEEENS5_IJNS4_10UnderscoreESY_SY_EEEEENS4_23SM90_TMA_LOAD_MULTICASTENS4_14ComposedLayoutINS4_7SwizzleILi1ELi4ELi3EEENS4_18smem_ptr_flag_bitsILi8EEENST_INS5_IJNSA_ILi8EEESH_EEENS5_IJSH_SC_EEEEEEEvNS4_8identityES11_S1B_vS1C_EENS_8epilogue10collective6detail29Sm90TmaWarpSpecializedAdapterINS1F_15DefaultEpilogueISJ_SK_SK_NS1E_6thread17LinearCombinationISJ_Li1EffLNS1J_9ScaleType4KindE0ELNS_15FloatRoundStyleE2ESJ_EENS1_15EpilogueDefaultEEEEEvvEEEEvNT_6ParamsE --------------------------
	.section	.nv.constant0._ZN7cutlass13device_kernelINS_4gemm6kernel13GemmUniversalIN4cute5tupleIJiiiiEEENS1_10collective13CollectiveMmaINS1_37MainloopSm90TmaGmmaWarpSpecializedFP8ILi56ENS5_IJNS4_1CILi2EEESB_NSA_ILi1EEEEEENS1_32KernelTmaWarpSpecializedPingpongEEENS5_IJNSA_ILi64EEESG_NSA_ILi32EEEEEENS_12float_e4m3_tENS5_IJlSC_lEEESJ_SK_NS4_8TiledMMAINS4_8MMA_AtomIJNS4_4SM904GMMA30MMA_64x64x32_F32E4M3E4M3_SS_TNILNSO_7ScaleInE1ELSQ_1EEEEEENS4_6LayoutINS5_IJSC_SC_SC_EEENS5_IJNSA_ILi0EEESV_SV_EEEEENS5_IJNS4_10UnderscoreESY_SY_EEEEENS4_23SM90_TMA_LOAD_MULTICASTENS4_14ComposedLayoutINS4_7SwizzleILi1ELi4ELi3EEENS4_18smem_ptr_flag_bitsILi8EEENST_INS5_IJNSA_ILi8EEESH_EEENS5_IJSH_SC_EEEEEEEvNS4_8identityES11_S1B_vS1C_EENS_8epilogue10collective6detail29Sm90TmaWarpSpecializedAdapterINS1F_15DefaultEpilogueISJ_SK_SK_NS1E_6thread17LinearCombinationISJ_Li1EffLNS1J_9ScaleType4KindE0ELNS_15FloatRoundStyleE2ESJ_EENS1_15EpilogueDefaultEEEEEvvEEEEvNT_6ParamsE,"a",@progbits
	.sectionflags	@""
	.align	4
.nv.constant0._ZN7cutlass13device_kernelINS_4gemm6kernel13GemmUniversalIN4cute5tupleIJiiiiEEENS1_10collective13CollectiveMmaINS1_37MainloopSm90TmaGmmaWarpSpecializedFP8ILi56ENS5_IJNS4_1CILi2EEESB_NSA_ILi1EEEEEENS1_32KernelTmaWarpSpecializedPingpongEEENS5_IJNSA_ILi64EEESG_NSA_ILi32EEEEEENS_12float_e4m3_tENS5_IJlSC_lEEESJ_SK_NS4_8TiledMMAINS4_8MMA_AtomIJNS4_4SM904GMMA30MMA_64x64x32_F32E4M3E4M3_SS_TNILNSO_7ScaleInE1ELSQ_1EEEEEENS4_6LayoutINS5_IJSC_SC_SC_EEENS5_IJNSA_ILi0EEESV_SV_EEEEENS5_IJNS4_10UnderscoreESY_SY_EEEEENS4_23SM90_TMA_LOAD_MULTICASTENS4_14ComposedLayoutINS4_7SwizzleILi1ELi4ELi3EEENS4_18smem_ptr_flag_bitsILi8EEENST_INS5_IJNSA_ILi8EEESH_EEENS5_IJSH_SC_EEEEEEEvNS4_8identityES11_S1B_vS1C_EENS_8epilogue10collective6detail29Sm90TmaWarpSpecializedAdapterINS1F_15DefaultEpilogueISJ_SK_SK_NS1E_6thread17LinearCombinationISJ_Li1EffLNS1J_9ScaleType4KindE0ELNS_15FloatRoundStyleE2ESJ_EENS1_15EpilogueDefaultEEEEEvvEEEEvNT_6ParamsE:
	.zero		1664


//--------------------- SYMBOLS --------------------------

	.type		.nv.reservedSmem.offset0,@object
	.size		.nv.reservedSmem.offset0,0x4
